	.target	sm_90a

	.elftype	@"ET_EXEC"


//--------------------- .note.nv.tkinfo           --------------------------
	.section	.note.nv.tkinfo,"",@"SHT_NOTE"
	.sectionflags	@"SHF_NOTE_NV_TKINFO"
	.tkinfo
        /*0018*/ 	.word	0x00000002
        /*0030*/ 	.string	""
        /*0030*/ 	.string	"ptxas"
        /*0030*/ 	.string	"Cuda compilation tools, release 13.0, V13.0.88"
        /*0030*/ 	.string	"Build cuda_13.0.r13.0/compiler.36424714_0"
        /*0030*/ 	.string	"-arch sm_90a -m 64 "



//--------------------- .note.nv.cuinfo           --------------------------
	.section	.note.nv.cuinfo,"",@"SHT_NOTE"
	.sectionflags	@"SHF_NOTE_NV_CUINFO"
        /*0018*/ 	.short	0x0002
        /*001a*/ 	.short	0x005a
        /*001c*/ 	.short	0x0082
	.zero		2


//--------------------- .nv.info                  --------------------------
	.section	.nv.info,"",@"SHT_CUDA_INFO"
	.align	4


	//----- nvinfo : EIATTR_REGCOUNT
	.align		4
        /*0000*/ 	.byte	0x04, 0x2f
        /*0002*/ 	.short	(.L_15 - .L_14)
	.align		4
.L_14:
        /*0004*/ 	.word	index@(_ZN7cutlass13device_kernelINS_4gemm6kernel13GemmUniversalIN4cute5tupleIJiiiiEEENS1_10collective13CollectiveMmaINS1_34MainloopSm90TmaGmmaWarpSpecializedILi3ENS5_IJNS4_1CILi2EEENSA_ILi1EEESC_EEENS1_35KernelTmaWarpSpecializedCooperativeEEENS5_IJNSA_ILi384EEENSA_ILi128EEESH_EEEaNS5_IJlSC_lEEEaSJ_NS4_8TiledMMAINS4_8MMA_AtomIJNS4_4SM904GMMA27MMA_64x128x32_S32S8S8_SS_TNEEEENS4_6LayoutISD_NS5_IJSC_NSA_ILi0EEESR_EEEEENS5_IJNS4_10UnderscoreESU_SU_EEEEENS4_13SM90_TMA_LOADENS4_14ComposedLayoutINS4_7SwizzleILi3ELi4ELi3EEENS4_18smem_ptr_flag_bitsILi8EEENSQ_INS5_IJNSA_ILi8EEESH_EEENS5_IJSH_SC_EEEEEEEvNS4_8identityENS4_23SM90_TMA_LOAD_MULTICASTES17_vS18_EENS_8epilogue10collective6detail29Sm90TmaWarpSpecializedAdapterINS1C_15DefaultEpilogueIaSJ_SJ_NS1B_6thread17LinearCombinationIaLi1EiiLNS1G_9ScaleType4KindE0ELNS_15FloatRoundStyleE2EaEENS1_15EpilogueDefaultEEEEEvvEEEEvNT_6ParamsE)
        /*0008*/ 	.word	0x000000a8


	//----- nvinfo : EIATTR_FRAME_SIZE
	.align		4
.L_15:
        /*000c*/ 	.byte	0x04, 0x11
        /*000e*/ 	.short	(.L_17 - .L_16)
	.align		4
.L_16:
        /*0010*/ 	.word	index@(_ZN7cutlass13device_kernelINS_4gemm6kernel13GemmUniversalIN4cute5tupleIJiiiiEEENS1_10collective13CollectiveMmaINS1_34MainloopSm90TmaGmmaWarpSpecializedILi3ENS5_IJNS4_1CILi2EEENSA_ILi1EEESC_EEENS1_35KernelTmaWarpSpecializedCooperativeEEENS5_IJNSA_ILi384EEENSA_ILi128EEESH_EEEaNS5_IJlSC_lEEEaSJ_NS4_8TiledMMAINS4_8MMA_AtomIJNS4_4SM904GMMA27MMA_64x128x32_S32S8S8_SS_TNEEEENS4_6LayoutISD_NS5_IJSC_NSA_ILi0EEESR_EEEEENS5_IJNS4_10UnderscoreESU_SU_EEEEENS4_13SM90_TMA_LOADENS4_14ComposedLayoutINS4_7SwizzleILi3ELi4ELi3EEENS4_18smem_ptr_flag_bitsILi8EEENSQ_INS5_IJNSA_ILi8EEESH_EEENS5_IJSH_SC_EEEEEEEvNS4_8identityENS4_23SM90_TMA_LOAD_MULTICASTES17_vS18_EENS_8epilogue10collective6detail29Sm90TmaWarpSpecializedAdapterINS1C_15DefaultEpilogueIaSJ_SJ_NS1B_6thread17LinearCombinationIaLi1EiiLNS1G_9ScaleType4KindE0ELNS_15FloatRoundStyleE2EaEENS1_15EpilogueDefaultEEEEEvvEEEEvNT_6ParamsE)
        /*0014*/ 	.word	0x00000000


	//----- nvinfo : EIATTR_MIN_STACK_SIZE
	.align		4
.L_17:
        /*0018*/ 	.byte	0x04, 0x12
        /*001a*/ 	.short	(.L_19 - .L_18)
	.align		4
.L_18:
        /*001c*/ 	.word	index@(_ZN7cutlass13device_kernelINS_4gemm6kernel13GemmUniversalIN4cute5tupleIJiiiiEEENS1_10collective13CollectiveMmaINS1_34MainloopSm90TmaGmmaWarpSpecializedILi3ENS5_IJNS4_1CILi2EEENSA_ILi1EEESC_EEENS1_35KernelTmaWarpSpecializedCooperativeEEENS5_IJNSA_ILi384EEENSA_ILi128EEESH_EEEaNS5_IJlSC_lEEEaSJ_NS4_8TiledMMAINS4_8MMA_AtomIJNS4_4SM904GMMA27MMA_64x128x32_S32S8S8_SS_TNEEEENS4_6LayoutISD_NS5_IJSC_NSA_ILi0EEESR_EEEEENS5_IJNS4_10UnderscoreESU_SU_EEEEENS4_13SM90_TMA_LOADENS4_14ComposedLayoutINS4_7SwizzleILi3ELi4ELi3EEENS4_18smem_ptr_flag_bitsILi8EEENSQ_INS5_IJNSA_ILi8EEESH_EEENS5_IJSH_SC_EEEEEEEvNS4_8identityENS4_23SM90_TMA_LOAD_MULTICASTES17_vS18_EENS_8epilogue10collective6detail29Sm90TmaWarpSpecializedAdapterINS1C_15DefaultEpilogueIaSJ_SJ_NS1B_6thread17LinearCombinationIaLi1EiiLNS1G_9ScaleType4KindE0ELNS_15FloatRoundStyleE2EaEENS1_15EpilogueDefaultEEEEEvvEEEEvNT_6ParamsE)
        /*0020*/ 	.word	0x00000000
.L_19:


//--------------------- .nv.compat                --------------------------
	.section	.nv.compat,"",@"SHT_CUDA_COMPAT_INFO"
	.align	4
        /*0000*/ 	.byte	0x02, 0x09, 0x01, 0x00, 0x02, 0x02, 0x04, 0x00, 0x02, 0x05, 0x05, 0x00, 0x03, 0x07, 0x01, 0x01
        /*0010*/ 	.byte	0x02, 0x03, 0x01, 0x00, 0x02, 0x06, 0x01, 0x00, 0x04, 0x0b, 0x08, 0x00, 0x00, 0x00, 0x00, 0x00
        /*0020*/ 	.byte	0x00, 0x00, 0x00, 0x00


//--------------------- .nv.info._ZN7cutlass13device_kernelINS_4gemm6kernel13GemmUniversalIN4cute5tupleIJiiiiEEENS1_10collective13CollectiveMmaINS1_34MainloopSm90TmaGmmaWarpSpecializedILi3ENS5_IJNS4_1CILi2EEENSA_ILi1EEESC_EEENS1_35KernelTmaWarpSpecializedCooperativeEEENS5_IJNSA_ILi384EEENSA_ILi128EEESH_EEEaNS5_IJlSC_lEEEaSJ_NS4_8TiledMMAINS4_8MMA_AtomIJNS4_4SM904GMMA27MMA_64x128x32_S32S8S8_SS_TNEEEENS4_6LayoutISD_NS5_IJSC_NSA_ILi0EEESR_EEEEENS5_IJNS4_10UnderscoreESU_SU_EEEEENS4_13SM90_TMA_LOADENS4_14ComposedLayoutINS4_7SwizzleILi3ELi4ELi3EEENS4_18smem_ptr_flag_bitsILi8EEENSQ_INS5_IJNSA_ILi8EEESH_EEENS5_IJSH_SC_EEEEEEEvNS4_8identityENS4_23SM90_TMA_LOAD_MULTICASTES17_vS18_EENS_8epilogue10collective6detail29Sm90TmaWarpSpecializedAdapterINS1C_15DefaultEpilogueIaSJ_SJ_NS1B_6thread17LinearCombinationIaLi1EiiLNS1G_9ScaleType4KindE0ELNS_15FloatRoundStyleE2EaEENS1_15EpilogueDefaultEEEEEvvEEEEvNT_6ParamsE --------------------------
	.section	.nv.info._ZN7cutlass13device_kernelINS_4gemm6kernel13GemmUniversalIN4cute5tupleIJiiiiEEENS1_10collective13CollectiveMmaINS1_34MainloopSm90TmaGmmaWarpSpecializedILi3ENS5_IJNS4_1CILi2EEENSA_ILi1EEESC_EEENS1_35KernelTmaWarpSpecializedCooperativeEEENS5_IJNSA_ILi384EEENSA_ILi128EEESH_EEEaNS5_IJlSC_lEEEaSJ_NS4_8TiledMMAINS4_8MMA_AtomIJNS4_4SM904GMMA27MMA_64x128x32_S32S8S8_SS_TNEEEENS4_6LayoutISD_NS5_IJSC_NSA_ILi0EEESR_EEEEENS5_IJNS4_10UnderscoreESU_SU_EEEEENS4_13SM90_TMA_LOADENS4_14ComposedLayoutINS4_7SwizzleILi3ELi4ELi3EEENS4_18smem_ptr_flag_bitsILi8EEENSQ_INS5_IJNSA_ILi8EEESH_EEENS5_IJSH_SC_EEEEEEEvNS4_8identityENS4_23SM90_TMA_LOAD_MULTICASTES17_vS18_EENS_8epilogue10collective6detail29Sm90TmaWarpSpecializedAdapterINS1C_15DefaultEpilogueIaSJ_SJ_NS1B_6thread17LinearCombinationIaLi1EiiLNS1G_9ScaleType4KindE0ELNS_15FloatRoundStyleE2EaEENS1_15EpilogueDefaultEEEEEvvEEEEvNT_6ParamsE,"",@"SHT_CUDA_INFO"
	.sectionflags	@""
	.align	4


	//----- nvinfo : EIATTR_CUDA_API_VERSION
	.align		4
        /*0000*/ 	.byte	0x04, 0x37
        /*0002*/ 	.short	(.L_21 - .L_20)
.L_20:
        /*0004*/ 	.word	0x00000082


	//----- nvinfo : EIATTR_KPARAM_INFO
	.align		4
.L_21:
        /*0008*/ 	.byte	0x04, 0x17
        /*000a*/ 	.short	(.L_23 - .L_22)
.L_22:
        /*000c*/ 	.word	0x00000000
        /*0010*/ 	.short	0x0000
        /*0012*/ 	.short	0x0070
        /*0014*/ 	.byte	0x00, 0xf0, 0x01, 0x10


	//----- nvinfo : EIATTR_SPARSE_MMA_MASK
	.align		4
.L_23:
        /*0018*/ 	.byte	0x03, 0x50
        /*001a*/ 	.short	0x0000


	//----- nvinfo : EIATTR_MAXREG_COUNT
	.align		4
        /*001c*/ 	.byte	0x03, 0x1b
        /*001e*/ 	.short	0x00a8


	//----- nvinfo : EIATTR_NUM_BARRIERS
	.align		4
        /*0020*/ 	.byte	0x02, 0x4c
        /*0022*/ 	.byte	0x01
	.zero		1


	//----- nvinfo : EIATTR_EXTERNS
	.align		4
        /*0024*/ 	.byte	0x04, 0x0f
        /*0026*/ 	.short	(.L_25 - .L_24)


	//   ....[0]....
	.align		4
.L_24:
        /*0028*/ 	.word	index@(__assertfail)


	//----- nvinfo : EIATTR_MERCURY_ISA_VERSION
	.align		4
.L_25:
        /*002c*/ 	.byte	0x03, 0x5f
        /*002e*/ 	.short	0x0101


	//----- nvinfo : EIATTR_INT_WARP_WIDE_INSTR_OFFSETS
	.align		4
        /*0030*/ 	.byte	0x04, 0x31
        /*0032*/ 	.short	(.L_27 - .L_26)


	//   ....[0]....
.L_26:
        /*0034*/ 	.word	0x00000530


	//   ....[1]....
        /*0038*/ 	.word	0x00000550


	//   ....[2]....
        /*003c*/ 	.word	0x000006e0


	//----- nvinfo : EIATTR_COOP_GROUP_MASK_REGIDS
	.align		4
.L_27:
        /*0040*/ 	.byte	0x04, 0x29
        /*0042*/ 	.short	(.L_29 - .L_28)


	//   ....[0]....
.L_28:
        /*0044*/ 	.word	0xffffffff


	//   ....[1]....
        /*0048*/ 	.word	0xffffffff


	//   ....[2]....
        /*004c*/ 	.word	0xffffffff


	//   ....[3]....
        /*0050*/ 	.word	0xffffffff


	//   ....[4]....
        /*0054*/ 	.word	0xffffffff


	//   ....[5]....
        /*0058*/ 	.word	0xffffffff


	//----- nvinfo : EIATTR_COOP_GROUP_INSTR_OFFSETS
	.align		4
.L_29:
        /*005c*/ 	.byte	0x04, 0x28
        /*005e*/ 	.short	(.L_31 - .L_30)


	//   ....[0]....
.L_30:
        /*0060*/ 	.word	0x00000060


	//   ....[1]....
        /*0064*/ 	.word	0x00000070


	//   ....[2]....
        /*0068*/ 	.word	0x00000190


	//   ....[3]....
        /*006c*/ 	.word	0x000003a0


	//   ....[4]....
        /*0070*/ 	.word	0x00000810


	//   ....[5]....
        /*0074*/ 	.word	0x00001400


	//----- nvinfo : EIATTR_REG_RECONFIG
	.align		4
.L_31:
        /*0078*/ 	.byte	0x01, 0x54
	.zero		2


	//----- nvinfo : EIATTR_SYSCALL_OFFSETS
	.align		4
        /*007c*/ 	.byte	0x04, 0x46
        /*007e*/ 	.short	(.L_33 - .L_32)


	//   ....[0]....
.L_32:
        /*0080*/ 	.word	0x000015c0


	//----- nvinfo : EIATTR_MBARRIER_INSTR_OFFSETS
	.align		4
.L_33:
        /*0084*/ 	.byte	0x04, 0x39
        /*0086*/ 	.short	(.L_35 - .L_34)


	//   ....[0]....
.L_34:
        /*0088*/ 	.word	0x00000310
        /*008c*/ 	.word	0x000000ff
        /*0090*/ 	.word	0x00000000
        /*0094*/ 	.short	0x0100
        /*0096*/ 	.byte	0x08
	.zero		1


	//   ....[1]....
        /*0098*/ 	.word	0x00000320
        /*009c*/ 	.word	0x000000ff
        /*00a0*/ 	.word	0x00000018
        /*00a4*/ 	.short	0x0100
        /*00a6*/ 	.byte	0x08
	.zero		1


	//   ....[2]....
        /*00a8*/ 	.word	0x00000330
        /*00ac*/ 	.word	0x000000ff
        /*00b0*/ 	.word	0x00000008
        /*00b4*/ 	.short	0x0100
        /*00b6*/ 	.byte	0x08
	.zero		1


	//   ....[3]....
        /*00b8*/ 	.word	0x00000340
        /*00bc*/ 	.word	0x000000ff
        /*00c0*/ 	.word	0x00000020
        /*00c4*/ 	.short	0x0100
        /*00c6*/ 	.byte	0x08
	.zero		1


	//   ....[4]....
        /*00c8*/ 	.word	0x00000350
        /*00cc*/ 	.word	0x000000ff
        /*00d0*/ 	.word	0x00000010
        /*00d4*/ 	.short	0x0100
        /*00d6*/ 	.byte	0x08
	.zero		1


	//   ....[5]....
        /*00d8*/ 	.word	0x00000360
        /*00dc*/ 	.word	0x000000ff
        /*00e0*/ 	.word	0x00000028
        /*00e4*/ 	.short	0x0100
        /*00e6*/ 	.byte	0x08
	.zero		1


	//   ....[6]....
        /*00e8*/ 	.word	0x00000720
        /*00ec*/ 	.word	0x000000ff
        /*00f0*/ 	.word	0x00000040
        /*00f4*/ 	.short	0x0100
        /*00f6*/ 	.byte	0x06
	.zero		1


	//   ....[7]....
        /*00f8*/ 	.word	0x00000780
        /*00fc*/ 	.word	0x000000ff
        /*0100*/ 	.word	0x00000048
        /*0104*/ 	.short	0x0100
        /*0106*/ 	.byte	0x06
	.zero		1


	//   ....[8]....
        /*0108*/ 	.word	0x000016a0
        /*010c*/ 	.word	0x00000003
        /*0110*/ 	.word	0x00000000
        /*0114*/ 	.short	0x010a
        /*0116*/ 	.byte	0x3f
	.zero		1


	//   ....[9]....
        /*0118*/ 	.word	0x000016e0
        /*011c*/ 	.word	0x00000003
        /*0120*/ 	.word	0x00000000
        /*0124*/ 	.short	0x010a
        /*0126*/ 	.byte	0x3f
	.zero		1


	//   ....[10]....
        /*0128*/ 	.word	0x00001d40
        /*012c*/ 	.word	0x00000003
        /*0130*/ 	.word	0x00000000
        /*0134*/ 	.short	0x010a
        /*0136*/ 	.byte	0x3f
	.zero		1


	//   ....[11]....
        /*0138*/ 	.word	0x00001d80
        /*013c*/ 	.word	0x00000003
        /*0140*/ 	.word	0x00000000
        /*0144*/ 	.short	0x010a
        /*0146*/ 	.byte	0x3f
	.zero		1


	//   ....[12]....
        /*0148*/ 	.word	0x00002280
        /*014c*/ 	.word	0x00000000
        /*0150*/ 	.word	0x00000000
        /*0154*/ 	.short	0x0101
        /*0156*/ 	.byte	0x3f
	.zero		1


	//   ....[13]....
        /*0158*/ 	.word	0x000024a0
        /*015c*/ 	.word	0x00000000
        /*0160*/ 	.word	0x00000000
        /*0164*/ 	.short	0x0101
        /*0166*/ 	.byte	0x3f
	.zero		1


	//   ....[14]....
        /*0168*/ 	.word	0x0000cbd0
        /*016c*/ 	.word	0x0000000f
        /*0170*/ 	.word	0x00000018
        /*0174*/ 	.short	0x010a
        /*0176*/ 	.byte	0x3f
	.zero		1


	//   ....[15]....
        /*0178*/ 	.word	0x0000cf60
        /*017c*/ 	.word	0x00000006
        /*0180*/ 	.word	0x00000048
        /*0184*/ 	.short	0x0101
        /*0186*/ 	.byte	0x3f
	.zero		1


	//   ....[16]....
        /*0188*/ 	.word	0x0000d700
        /*018c*/ 	.word	0x00000007
        /*0190*/ 	.word	0x00000000
        /*0194*/ 	.short	0x010a
        /*0196*/ 	.byte	0x3f
	.zero		1


	//   ....[17]....
        /*0198*/ 	.word	0x0000d780
        /*019c*/ 	.word	0x00000009
        /*01a0*/ 	.word	0x00000000
        /*01a4*/ 	.short	0x010a
        /*01a6*/ 	.byte	0x3f
	.zero		1


	//   ....[18]....
        /*01a8*/ 	.word	0x0000d810
        /*01ac*/ 	.word	0x00000003
        /*01b0*/ 	.word	0x00000000
        /*01b4*/ 	.short	0x010a
        /*01b6*/ 	.byte	0x3f
	.zero		1


	//   ....[19]....
        /*01b8*/ 	.word	0x0000d870
        /*01bc*/ 	.word	0x00000003
        /*01c0*/ 	.word	0x00000000
        /*01c4*/ 	.short	0x010a
        /*01c6*/ 	.byte	0x3f
	.zero		1


	//   ....[20]....
        /*01c8*/ 	.word	0x0000d8c0
        /*01cc*/ 	.word	0x00000003
        /*01d0*/ 	.word	0x00000000
        /*01d4*/ 	.short	0x010a
        /*01d6*/ 	.byte	0x3f
	.zero		1


	//   ....[21]....
        /*01d8*/ 	.word	0x0000d990
        /*01dc*/ 	.word	0x0000000f
        /*01e0*/ 	.word	0x00000018
        /*01e4*/ 	.short	0x010a
        /*01e6*/ 	.byte	0x3f
	.zero		1


	//   ....[22]....
        /*01e8*/ 	.word	0x0000da60
        /*01ec*/ 	.word	0x00000007
        /*01f0*/ 	.word	0x00000000
        /*01f4*/ 	.short	0x010a
        /*01f6*/ 	.byte	0x3f
	.zero		1


	//   ....[23]....
        /*01f8*/ 	.word	0x0000dab0
        /*01fc*/ 	.word	0x00000009
        /*0200*/ 	.word	0x00000000
        /*0204*/ 	.short	0x010a
        /*0206*/ 	.byte	0x3f
	.zero		1


	//----- nvinfo : EIATTR_NUM_MBARRIERS
	.align		4
.L_35:
        /*0208*/ 	.byte	0x03, 0x38
        /*020a*/ 	.short	0x0008


	//----- nvinfo : EIATTR_EXIT_INSTR_OFFSETS
	.align		4
        /*020c*/ 	.byte	0x04, 0x1c
        /*020e*/ 	.short	(.L_37 - .L_36)


	//   ....[0]....
.L_36:
        /*0210*/ 	.word	0x00000a40


	//   ....[1]....
        /*0214*/ 	.word	0x000012d0


	//   ....[2]....
        /*0218*/ 	.word	0x0000c230


	//   ....[3]....
        /*021c*/ 	.word	0x0000c830


	//   ....[4]....
        /*0220*/ 	.word	0x0000d860


	//----- nvinfo : EIATTR_MAX_THREADS
	.align		4
.L_37:
        /*0224*/ 	.byte	0x04, 0x05
        /*0226*/ 	.short	(.L_39 - .L_38)
.L_38:
        /*0228*/ 	.word	0x00000180
        /*022c*/ 	.word	0x00000001
        /*0230*/ 	.word	0x00000001


	//----- nvinfo : EIATTR_CRS_STACK_SIZE
	.align		4
.L_39:
        /*0234*/ 	.byte	0x04, 0x1e
        /*0236*/ 	.short	(.L_41 - .L_40)
.L_40:
        /*0238*/ 	.word	0x00000000


	//----- nvinfo : EIATTR_CBANK_PARAM_SIZE
	.align		4
.L_41:
        /*023c*/ 	.byte	0x03, 0x19
        /*023e*/ 	.short	0x0470


	//----- nvinfo : EIATTR_PARAM_CBANK
	.align		4
        /*0240*/ 	.byte	0x04, 0x0a
        /*0242*/ 	.short	(.L_43 - .L_42)
	.align		4
.L_42:
        /*0244*/ 	.word	index@(.nv.constant0._ZN7cutlass13device_kernelINS_4gemm6kernel13GemmUniversalIN4cute5tupleIJiiiiEEENS1_10collective13CollectiveMmaINS1_34MainloopSm90TmaGmmaWarpSpecializedILi3ENS5_IJNS4_1CILi2EEENSA_ILi1EEESC_EEENS1_35KernelTmaWarpSpecializedCooperativeEEENS5_IJNSA_ILi384EEENSA_ILi128EEESH_EEEaNS5_IJlSC_lEEEaSJ_NS4_8TiledMMAINS4_8MMA_AtomIJNS4_4SM904GMMA27MMA_64x128x32_S32S8S8_SS_TNEEEENS4_6LayoutISD_NS5_IJSC_NSA_ILi0EEESR_EEEEENS5_IJNS4_10UnderscoreESU_SU_EEEEENS4_13SM90_TMA_LOADENS4_14ComposedLayoutINS4_7SwizzleILi3ELi4ELi3EEENS4_18smem_ptr_flag_bitsILi8EEENSQ_INS5_IJNSA_ILi8EEESH_EEENS5_IJSH_SC_EEEEEEEvNS4_8identityENS4_23SM90_TMA_LOAD_MULTICASTES17_vS18_EENS_8epilogue10collective6detail29Sm90TmaWarpSpecializedAdapterINS1C_15DefaultEpilogueIaSJ_SJ_NS1B_6thread17LinearCombinationIaLi1EiiLNS1G_9ScaleType4KindE0ELNS_15FloatRoundStyleE2EaEENS1_15EpilogueDefaultEEEEEvvEEEEvNT_6ParamsE)
        /*0248*/ 	.short	0x0210
        /*024a*/ 	.short	0x0470


	//----- nvinfo : EIATTR_SW_WAR
	.align		4
.L_43:
        /*024c*/ 	.byte	0x04, 0x36
        /*024e*/ 	.short	(.L_45 - .L_44)
.L_44:
        /*0250*/ 	.word	0x00000008
.L_45:


//--------------------- .nv.callgraph             --------------------------
	.section	.nv.callgraph,"",@"SHT_CUDA_CALLGRAPH"
	.align	4
	.sectionentsize	8
	.align		4
        /*0000*/ 	.word	0x00000000
	.align		4
        /*0004*/ 	.word	0xffffffff
	.align		4
        /*0008*/ 	.word	index@(_ZN7cutlass13device_kernelINS_4gemm6kernel13GemmUniversalIN4cute5tupleIJiiiiEEENS1_10collective13CollectiveMmaINS1_34MainloopSm90TmaGmmaWarpSpecializedILi3ENS5_IJNS4_1CILi2EEENSA_ILi1EEESC_EEENS1_35KernelTmaWarpSpecializedCooperativeEEENS5_IJNSA_ILi384EEENSA_ILi128EEESH_EEEaNS5_IJlSC_lEEEaSJ_NS4_8TiledMMAINS4_8MMA_AtomIJNS4_4SM904GMMA27MMA_64x128x32_S32S8S8_SS_TNEEEENS4_6LayoutISD_NS5_IJSC_NSA_ILi0EEESR_EEEEENS5_IJNS4_10UnderscoreESU_SU_EEEEENS4_13SM90_TMA_LOADENS4_14ComposedLayoutINS4_7SwizzleILi3ELi4ELi3EEENS4_18smem_ptr_flag_bitsILi8EEENSQ_INS5_IJNSA_ILi8EEESH_EEENS5_IJSH_SC_EEEEEEEvNS4_8identityENS4_23SM90_TMA_LOAD_MULTICASTES17_vS18_EENS_8epilogue10collective6detail29Sm90TmaWarpSpecializedAdapterINS1C_15DefaultEpilogueIaSJ_SJ_NS1B_6thread17LinearCombinationIaLi1EiiLNS1G_9ScaleType4KindE0ELNS_15FloatRoundStyleE2EaEENS1_15EpilogueDefaultEEEEEvvEEEEvNT_6ParamsE)
	.align		4
        /*000c*/ 	.word	index@(__assertfail)
	.align		4
        /*0010*/ 	.word	0x00000000
	.align		4
        /*0014*/ 	.word	0xfffffffe
	.align		4
        /*0018*/ 	.word	0x00000000
	.align		4
        /*001c*/ 	.word	0xfffffffd
	.align		4
        /*0020*/ 	.word	0x00000000
	.align		4
        /*0024*/ 	.word	0xfffffffc


//--------------------- .nv.constant4             --------------------------
	.section	.nv.constant4,"a",@progbits
	.align	8
	.align		8
.nv.constant4:
        /*0000*/ 	.dword	__assertfail
	.align		8
        /*0008*/ 	.dword	__unnamed_1
	.align		8
        /*0010*/ 	.dword	_ZN39_INTERNAL_245e26ce_4_k_cu_20cf3443_30604cuda3std3__45__cpo5beginE
	.align		8
        /*0018*/ 	.dword	_ZN39_INTERNAL_245e26ce_4_k_cu_20cf3443_30604cuda3std3__45__cpo3endE
	.align		8
        /*0020*/ 	.dword	_ZN39_INTERNAL_245e26ce_4_k_cu_20cf3443_30604cuda3std3__45__cpo6cbeginE
	.align		8
        /*0028*/ 	.dword	_ZN39_INTERNAL_245e26ce_4_k_cu_20cf3443_30604cuda3std3__45__cpo4cendE
	.align		8
        /*0030*/ 	.dword	_ZN39_INTERNAL_245e26ce_4_k_cu_20cf3443_30604cuda3std3__441_GLOBAL__N__245e26ce_4_k_cu_20cf3443_30606ignoreE
	.align		8
        /*0038*/ 	.dword	_ZN39_INTERNAL_245e26ce_4_k_cu_20cf3443_30604cuda3std3__419piecewise_constructE
	.align		8
        /*0040*/ 	.dword	_ZN39_INTERNAL_245e26ce_4_k_cu_20cf3443_30604cuda3std3__48in_placeE
	.align		8
        /*0048*/ 	.dword	_ZN39_INTERNAL_245e26ce_4_k_cu_20cf3443_30604cuda3std6ranges3__45__cpo4swapE
	.align		8
        /*0050*/ 	.dword	_ZN39_INTERNAL_245e26ce_4_k_cu_20cf3443_30604cuda3std6ranges3__45__cpo9iter_moveE
	.align		8
        /*0058*/ 	.dword	_ZN39_INTERNAL_245e26ce_4_k_cu_20cf3443_30604cute7productE
	.align		8
        /*0060*/ 	.dword	_ZN39_INTERNAL_245e26ce_4_k_cu_20cf3443_30604cute1_E
	.align		8
        /*0068*/ 	.dword	$str$22
	.align		8
        /*0070*/ 	.dword	$str$23


//--------------------- .text._ZN7cutlass13device_kernelINS_4gemm6kernel13GemmUniversalIN4cute5tupleIJiiiiEEENS1_10collective13CollectiveMmaINS1_34MainloopSm90TmaGmmaWarpSpecializedILi3ENS5_IJNS4_1CILi2EEENSA_ILi1EEESC_EEENS1_35KernelTmaWarpSpecializedCooperativeEEENS5_IJNSA_ILi384EEENSA_ILi128EEESH_EEEaNS5_IJlSC_lEEEaSJ_NS4_8TiledMMAINS4_8MMA_AtomIJNS4_4SM904GMMA27MMA_64x128x32_S32S8S8_SS_TNEEEENS4_6LayoutISD_NS5_IJSC_NSA_ILi0EEESR_EEEEENS5_IJNS4_10UnderscoreESU_SU_EEEEENS4_13SM90_TMA_LOADENS4_14ComposedLayoutINS4_7SwizzleILi3ELi4ELi3EEENS4_18smem_ptr_flag_bitsILi8EEENSQ_INS5_IJNSA_ILi8EEESH_EEENS5_IJSH_SC_EEEEEEEvNS4_8identityENS4_23SM90_TMA_LOAD_MULTICASTES17_vS18_EENS_8epilogue10collective6detail29Sm90TmaWarpSpecializedAdapterINS1C_15DefaultEpilogueIaSJ_SJ_NS1B_6thread17LinearCombinationIaLi1EiiLNS1G_9ScaleType4KindE0ELNS_15FloatRoundStyleE2EaEENS1_15EpilogueDefaultEEEEEvvEEEEvNT_6ParamsE --------------------------
	.section	.text._ZN7cutlass13device_kernelINS_4gemm6kernel13GemmUniversalIN4cute5tupleIJiiiiEEENS1_10collective13CollectiveMmaINS1_34MainloopSm90TmaGmmaWarpSpecializedILi3ENS5_IJNS4_1CILi2EEENSA_ILi1EEESC_EEENS1_35KernelTmaWarpSpecializedCooperativeEEENS5_IJNSA_ILi384EEENSA_ILi128EEESH_EEEaNS5_IJlSC_lEEEaSJ_NS4_8TiledMMAINS4_8MMA_AtomIJNS4_4SM904GMMA27MMA_64x128x32_S32S8S8_SS_TNEEEENS4_6LayoutISD_NS5_IJSC_NSA_ILi0EEESR_EEEEENS5_IJNS4_10UnderscoreESU_SU_EEEEENS4_13SM90_TMA_LOADENS4_14ComposedLayoutINS4_7SwizzleILi3ELi4ELi3EEENS4_18smem_ptr_flag_bitsILi8EEENSQ_INS5_IJNSA_ILi8EEESH_EEENS5_IJSH_SC_EEEEEEEvNS4_8identityENS4_23SM90_TMA_LOAD_MULTICASTES17_vS18_EENS_8epilogue10collective6detail29Sm90TmaWarpSpecializedAdapterINS1C_15DefaultEpilogueIaSJ_SJ_NS1B_6thread17LinearCombinationIaLi1EiiLNS1G_9ScaleType4KindE0ELNS_15FloatRoundStyleE2EaEENS1_15EpilogueDefaultEEEEEvvEEEEvNT_6ParamsE,"ax",@progbits
	.align	128
.text._ZN7cutlass13device_kernelINS_4gemm6kernel13GemmUniversalIN4cute5tupleIJiiiiEEENS1_10collective13CollectiveMmaINS1_34MainloopSm90TmaGmmaWarpSpecializedILi3ENS5_IJNS4_1CILi2EEENSA_ILi1EEESC_EEENS1_35KernelTmaWarpSpecializedCooperativeEEENS5_IJNSA_ILi384EEENSA_ILi128EEESH_EEEaNS5_IJlSC_lEEEaSJ_NS4_8TiledMMAINS4_8MMA_AtomIJNS4_4SM904GMMA27MMA_64x128x32_S32S8S8_SS_TNEEEENS4_6LayoutISD_NS5_IJSC_NSA_ILi0EEESR_EEEEENS5_IJNS4_10UnderscoreESU_SU_EEEEENS4_13SM90_TMA_LOADENS4_14ComposedLayoutINS4_7SwizzleILi3ELi4ELi3EEENS4_18smem_ptr_flag_bitsILi8EEENSQ_INS5_IJNSA_ILi8EEESH_EEENS5_IJSH_SC_EEEEEEEvNS4_8identityENS4_23SM90_TMA_LOAD_MULTICASTES17_vS18_EENS_8epilogue10collective6detail29Sm90TmaWarpSpecializedAdapterINS1C_15DefaultEpilogueIaSJ_SJ_NS1B_6thread17LinearCombinationIaLi1EiiLNS1G_9ScaleType4KindE0ELNS_15FloatRoundStyleE2EaEENS1_15EpilogueDefaultEEEEEvvEEEEvNT_6ParamsE:
        .type           _ZN7cutlass13device_kernelINS_4gemm6kernel13GemmUniversalIN4cute5tupleIJiiiiEEENS1_10collective13CollectiveMmaINS1_34MainloopSm90TmaGmmaWarpSpecializedILi3ENS5_IJNS4_1CILi2EEENSA_ILi1EEESC_EEENS1_35KernelTmaWarpSpecializedCooperativeEEENS5_IJNSA_ILi384EEENSA_ILi128EEESH_EEEaNS5_IJlSC_lEEEaSJ_NS4_8TiledMMAINS4_8MMA_AtomIJNS4_4SM904GMMA27MMA_64x128x32_S32S8S8_SS_TNEEEENS4_6LayoutISD_NS5_IJSC_NSA_ILi0EEESR_EEEEENS5_IJNS4_10UnderscoreESU_SU_EEEEENS4_13SM90_TMA_LOADENS4_14ComposedLayoutINS4_7SwizzleILi3ELi4ELi3EEENS4_18smem_ptr_flag_bitsILi8EEENSQ_INS5_IJNSA_ILi8EEESH_EEENS5_IJSH_SC_EEEEEEEvNS4_8identityENS4_23SM90_TMA_LOAD_MULTICASTES17_vS18_EENS_8epilogue10collective6detail29Sm90TmaWarpSpecializedAdapterINS1C_15DefaultEpilogueIaSJ_SJ_NS1B_6thread17LinearCombinationIaLi1EiiLNS1G_9ScaleType4KindE0ELNS_15FloatRoundStyleE2EaEENS1_15EpilogueDefaultEEEEEvvEEEEvNT_6ParamsE,@function
        .size           _ZN7cutlass13device_kernelINS_4gemm6kernel13GemmUniversalIN4cute5tupleIJiiiiEEENS1_10collective13CollectiveMmaINS1_34MainloopSm90TmaGmmaWarpSpecializedILi3ENS5_IJNS4_1CILi2EEENSA_ILi1EEESC_EEENS1_35KernelTmaWarpSpecializedCooperativeEEENS5_IJNSA_ILi384EEENSA_ILi128EEESH_EEEaNS5_IJlSC_lEEEaSJ_NS4_8TiledMMAINS4_8MMA_AtomIJNS4_4SM904GMMA27MMA_64x128x32_S32S8S8_SS_TNEEEENS4_6LayoutISD_NS5_IJSC_NSA_ILi0EEESR_EEEEENS5_IJNS4_10UnderscoreESU_SU_EEEEENS4_13SM90_TMA_LOADENS4_14ComposedLayoutINS4_7SwizzleILi3ELi4ELi3EEENS4_18smem_ptr_flag_bitsILi8EEENSQ_INS5_IJNSA_ILi8EEESH_EEENS5_IJSH_SC_EEEEEEEvNS4_8identityENS4_23SM90_TMA_LOAD_MULTICASTES17_vS18_EENS_8epilogue10collective6detail29Sm90TmaWarpSpecializedAdapterINS1C_15DefaultEpilogueIaSJ_SJ_NS1B_6thread17LinearCombinationIaLi1EiiLNS1G_9ScaleType4KindE0ELNS_15FloatRoundStyleE2EaEENS1_15EpilogueDefaultEEEEEvvEEEEvNT_6ParamsE,(.L_x_87 - _ZN7cutlass13device_kernelINS_4gemm6kernel13GemmUniversalIN4cute5tupleIJiiiiEEENS1_10collective13CollectiveMmaINS1_34MainloopSm90TmaGmmaWarpSpecializedILi3ENS5_IJNS4_1CILi2EEENSA_ILi1EEESC_EEENS1_35KernelTmaWarpSpecializedCooperativeEEENS5_IJNSA_ILi384EEENSA_ILi128EEESH_EEEaNS5_IJlSC_lEEEaSJ_NS4_8TiledMMAINS4_8MMA_AtomIJNS4_4SM904GMMA27MMA_64x128x32_S32S8S8_SS_TNEEEENS4_6LayoutISD_NS5_IJSC_NSA_ILi0EEESR_EEEEENS5_IJNS4_10UnderscoreESU_SU_EEEEENS4_13SM90_TMA_LOADENS4_14ComposedLayoutINS4_7SwizzleILi3ELi4ELi3EEENS4_18smem_ptr_flag_bitsILi8EEENSQ_INS5_IJNSA_ILi8EEESH_EEENS5_IJSH_SC_EEEEEEEvNS4_8identityENS4_23SM90_TMA_LOAD_MULTICASTES17_vS18_EENS_8epilogue10collective6detail29Sm90TmaWarpSpecializedAdapterINS1C_15DefaultEpilogueIaSJ_SJ_NS1B_6thread17LinearCombinationIaLi1EiiLNS1G_9ScaleType4KindE0ELNS_15FloatRoundStyleE2EaEENS1_15EpilogueDefaultEEEEEvvEEEEvNT_6ParamsE)
        .other          _ZN7cutlass13device_kernelINS_4gemm6kernel13GemmUniversalIN4cute5tupleIJiiiiEEENS1_10collective13CollectiveMmaINS1_34MainloopSm90TmaGmmaWarpSpecializedILi3ENS5_IJNS4_1CILi2EEENSA_ILi1EEESC_EEENS1_35KernelTmaWarpSpecializedCooperativeEEENS5_IJNSA_ILi384EEENSA_ILi128EEESH_EEEaNS5_IJlSC_lEEEaSJ_NS4_8TiledMMAINS4_8MMA_AtomIJNS4_4SM904GMMA27MMA_64x128x32_S32S8S8_SS_TNEEEENS4_6LayoutISD_NS5_IJSC_NSA_ILi0EEESR_EEEEENS5_IJNS4_10UnderscoreESU_SU_EEEEENS4_13SM90_TMA_LOADENS4_14ComposedLayoutINS4_7SwizzleILi3ELi4ELi3EEENS4_18smem_ptr_flag_bitsILi8EEENSQ_INS5_IJNSA_ILi8EEESH_EEENS5_IJSH_SC_EEEEEEEvNS4_8identityENS4_23SM90_TMA_LOAD_MULTICASTES17_vS18_EENS_8epilogue10collective6detail29Sm90TmaWarpSpecializedAdapterINS1C_15DefaultEpilogueIaSJ_SJ_NS1B_6thread17LinearCombinationIaLi1EiiLNS1G_9ScaleType4KindE0ELNS_15FloatRoundStyleE2EaEENS1_15EpilogueDefaultEEEEEvvEEEEvNT_6ParamsE,@"STO_CUDA_ENTRY STV_DEFAULT"
_ZN7cutlass13device_kernelINS_4gemm6kernel13GemmUniversalIN4cute5tupleIJiiiiEEENS1_10collective13CollectiveMmaINS1_34MainloopSm90TmaGmmaWarpSpecializedILi3ENS5_IJNS4_1CILi2EEENSA_ILi1EEESC_EEENS1_35KernelTmaWarpSpecializedCooperativeEEENS5_IJNSA_ILi384EEENSA_ILi128EEESH_EEEaNS5_IJlSC_lEEEaSJ_NS4_8TiledMMAINS4_8MMA_AtomIJNS4_4SM904GMMA27MMA_64x128x32_S32S8S8_SS_TNEEEENS4_6LayoutISD_NS5_IJSC_NSA_ILi0EEESR_EEEEENS5_IJNS4_10UnderscoreESU_SU_EEEEENS4_13SM90_TMA_LOADENS4_14ComposedLayoutINS4_7SwizzleILi3ELi4ELi3EEENS4_18smem_ptr_flag_bitsILi8EEENSQ_INS5_IJNSA_ILi8EEESH_EEENS5_IJSH_SC_EEEEEEEvNS4_8identityENS4_23SM90_TMA_LOAD_MULTICASTES17_vS18_EENS_8epilogue10collective6detail29Sm90TmaWarpSpecializedAdapterINS1C_15DefaultEpilogueIaSJ_SJ_NS1B_6thread17LinearCombinationIaLi1EiiLNS1G_9ScaleType4KindE0ELNS_15FloatRoundStyleE2EaEENS1_15EpilogueDefaultEEEEEvvEEEEvNT_6ParamsE:
[----:B------:R-:W0:Y:S01]  /*0000*/  LDC R1, c[0x0][0x28] ;  /* 0x00000a00ff017b82 */ /* 0x000e220000000800 */
[----:B------:R-:W1:Y:S01]  /*0010*/  S2R R2, SR_TID.X ;  /* 0x0000000000027919 */ /* 0x000e620000002100 */
[----:B------:R-:W-:Y:S01]  /*0020*/  ELECT P0, URZ, PT ;  /* 0x00000000003f782f */ /* 0x000fe20003800000 */
[----:B------:R-:W-:Y:S01]  /*0030*/  BSSY B0, `(.L_x_0) ;  /* 0x0000015000007945 */ /* 0x000fe20003800000 */
[--C-:B-1----:R-:W-:Y:S02]  /*0040*/  SHF.R.U32.HI R0, RZ, 0x5, R2.reuse ;  /* 0x00000005ff007819 */ /* 0x102fe40000011602 */
[----:B------:R-:W-:-:S03]  /*0050*/  SHF.R.U32.HI R3, RZ, 0x7, R2 ;  /* 0x00000007ff037819 */ /* 0x000fc60000011602 */
[----:B------:R-:W1:Y:S04]  /*0060*/  SHFL.IDX PT, R4, R0, RZ, 0x1f ;  /* 0x00001fff00047589 */ /* 0x000e6800000e0000 */
[----:B------:R-:W2:Y:S01]  /*0070*/  SHFL.IDX PT, R3, R3, RZ, 0x1f ;  /* 0x00001fff03037589 */ /* 0x000ea200000e0000 */
[----:B-1----:R-:W-:Y:S02]  /*0080*/  R2UR UR9, R4 ;  /* 0x00000000040972ca */ /* 0x002fe400000e0000 */
[----:B--2---:R-:W-:-:S11]  /*0090*/  R2UR UR5, R3 ;  /* 0x00000000030572ca */ /* 0x004fd600000e0000 */
[----:B------:R-:W-:Y:S02]  /*00a0*/  USHF.R.S32.HI UR4, URZ, 0x1f, UR9 ;  /* 0x0000001f3f047899 */ /* 0x000fe40008011409 */
[----:B------:R-:W-:Y:S02]  /*00b0*/  ISETP.NE.OR P0, PT, RZ, UR9, !P0 ;  /* 0x00000009ff007c0c */ /* 0x000fe4000c705670 */
[----:B------:R-:W-:-:S04]  /*00c0*/  ULEA.HI UR4, UR4, UR9, URZ, 0x2 ;  /* 0x0000000904047291 */ /* 0x000fc8000f8f103f */
[----:B------:R-:W-:-:S04]  /*00d0*/  ULOP3.LUT UR4, UR4, 0xfffffffc, URZ, 0xc0, !UPT ;  /* 0xfffffffc04047892 */ /* 0x000fc8000f8ec03f */
[----:B------:R-:W-:-:S03]  /*00e0*/  UIADD3 UR9, UR9, -UR4, URZ ;  /* 0x8000000409097290 */ /* 0x000fc6000fffe03f */
[----:B0-----:R-:W-:Y:S09]  /*00f0*/  @P0 BRA `(.L_x_1) ;  /* 0x0000000000200947 */ /* 0x001ff20003800000 */
[----:B------:R-:W-:Y:S02]  /*0100*/  ULDC.64 UR6, c[0x0][0x198] ;  /* 0x0000660000067ab9 */ /* 0x000fe40000000a00 */
[----:B------:R-:W-:Y:S02]  /*0110*/  UIADD3 UR10, UP0, UR6, 0xf0, URZ ;  /* 0x000000f0060a7890 */ /* 0x000fe4000ff1e03f */
[----:B------:R-:W-:Y:S02]  /*0120*/  UIADD3 UR6, UP1, UR6, 0x1f0, URZ ;  /* 0x000001f006067890 */ /* 0x000fe4000ff3e03f */
[----:B------:R-:W-:Y:S02]  /*0130*/  UIADD3.X UR11, URZ, UR7, URZ, UP0, !UPT ;  /* 0x000000073f0b7290 */ /* 0x000fe400087fe43f */
[----:B------:R-:W-:-:S07]  /*0140*/  UIADD3.X UR7, URZ, UR7, URZ, UP1, !UPT ;  /* 0x000000073f077290 */ /* 0x000fce0008ffe43f */
[----:B------:R0:W-:Y:S02]  /*0150*/  UTMACCTL.PF [UR10] ;  /* 0x000000000a0079b9 */ /* 0x0001e40008040000 */
[----:B------:R0:W-:Y:S02]  /*0160*/  UTMACCTL.PF [UR6] ;  /* 0x00000000060079b9 */ /* 0x0001e40008040000 */
[----:B0-----:R-:W-:Y:S01]  /*0170*/  NOP ;  /* 0x0000000000007918 */ /* 0x001fe20000000000 */
.L_x_1:
[----:B------:R-:W-:Y:S05]  /*0180*/  BSYNC B0 ;  /* 0x0000000000007941 */ /* 0x000fea0003800000 */
.L_x_0:
[----:B------:R-:W0:Y:S01]  /*0190*/  SHFL.IDX PT, R3, R0, RZ, 0x1f ;  /* 0x00001fff00037589 */ /* 0x000e2200000e0000 */
[----:B------:R-:W-:Y:S01]  /*01a0*/  UISETP.NE.AND UP0, UPT, UR9, 0x3, UPT ;  /* 0x000000030900788c */ /* 0x000fe2000bf05270 */
[----:B------:R-:W-:Y:S01]  /*01b0*/  ISETP.NE.AND P1, PT, RZ, UR5, PT ;  /* 0x00000005ff007c0c */ /* 0x000fe2000bf25270 */
[----:B------:R-:W-:Y:S02]  /*01c0*/  UIADD3 UR16, UR5, -0x1, URZ ;  /* 0xffffffff05107890 */ /* 0x000fe4000fffe03f */
[----:B------:R-:W-:Y:S02]  /*01d0*/  UISETP.EQ.OR UP0, UPT, UR9, URZ, !UP0 ;  /* 0x0000003f0900728c */ /* 0x000fe4000c702670 */
[----:B------:R-:W-:Y:S02]  /*01e0*/  UISETP.GE.U32.AND UP1, UPT, UR16, 0x2, UPT ;  /* 0x000000021000788c */ /* 0x000fe4000bf26070 */
[----:B------:R-:W-:-:S04]  /*01f0*/  UISETP.EQ.AND UP0, UPT, UR5, URZ, UP0 ;  /* 0x0000003f0500728c */ /* 0x000fc80008702270 */
[----:B------:R-:W-:-:S04]  /*0200*/  USEL UR38, URZ, 0x1, !UP0 ;  /* 0x000000013f267887 */ /* 0x000fc8000c000000 */
[----:B------:R-:W-:Y:S01]  /*0210*/  USEL UR38, UR38, 0x2, UP1 ;  /* 0x0000000226267887 */ /* 0x000fe20008800000 */
[----:B0-----:R-:W-:-:S13]  /*0220*/  ISETP.NE.AND P0, PT, R3, RZ, PT ;  /* 0x000000ff0300720c */ /* 0x001fda0003f05270 */
[----:B------:R-:W-:Y:S05]  /*0230*/  @P0 BRA `(.L_x_2) ;  /* 0x0000000000500947 */ /* 0x000fea0003800000 */
[----:B------:R-:W0:Y:S01]  /*0240*/  S2UR UR8, SR_CgaCtaId ;  /* 0x00000000000879c3 */ /* 0x000e220000008800 */
[----:B------:R-:W-:Y:S01]  /*0250*/  UMOV UR4, 0x400 ;  /* 0x0000040000047882 */ /* 0x000fe20000000000 */
[----:B------:R-:W-:Y:S01]  /*0260*/  UMOV UR5, 0x1 ;  /* 0x0000000100057882 */ /* 0x000fe20000000000 */
[----:B------:R-:W-:Y:S01]  /*0270*/  UMOV UR6, 0x4 ;  /* 0x0000000400067882 */ /* 0x000fe20000000000 */
[----:B------:R-:W-:Y:S01]  /*0280*/  ELECT P0, URZ, PT ;  /* 0x00000000003f782f */ /* 0x000fe20003800000 */
[----:B------:R-:W-:-:S04]  /*0290*/  UIADD3 UR6, -UR6, 0x100000, URZ ;  /* 0x0010000006067890 */ /* 0x000fc8000fffe13f */
[----:B------:R-:W-:Y:S02]  /*02a0*/  USHF.L.U32 UR7, UR6, 0xb, URZ ;  /* 0x0000000b06077899 */ /* 0x000fe4000800063f */
[----:B------:R-:W-:Y:S02]  /*02b0*/  USHF.L.U32 UR6, UR6, 0x1, URZ ;  /* 0x0000000106067899 */ /* 0x000fe4000800063f */
[----:B0-----:R-:W-:Y:S02]  /*02c0*/  ULEA UR8, UR8, UR4, 0x18 ;  /* 0x0000000408087291 */ /* 0x001fe4000f8ec03f */
[----:B------:R-:W-:-:S04]  /*02d0*/  UIADD3 UR4, -UR5, 0x100000, URZ ;  /* 0x0010000005047890 */ /* 0x000fc8000fffe13f */
[----:B------:R-:W-:Y:S02]  /*02e0*/  USHF.L.U32 UR5, UR4, 0xb, URZ ;  /* 0x0000000b04057899 */ /* 0x000fe4000800063f */
[----:B------:R-:W-:Y:S01]  /*02f0*/  USHF.L.U32 UR4, UR4, 0x1, URZ ;  /* 0x0000000104047899 */ /* 0x000fe2000800063f */
[----:B------:R-:W0:Y:S11]  /*0300*/  FENCE.VIEW.ASYNC.S ;  /* 0x00000000000073c6 */ /* 0x000e360000000000 */
[----:B0-----:R0:W1:Y:S01]  /*0310*/  SYNCS.EXCH.64 URZ, [UR8], UR4 ;  /* 0x00000004083f75b2 */ /* 0x0010620008000100 */
[----:B------:R0:W2:Y:S01]  /*0320*/  SYNCS.EXCH.64 URZ, [UR8+0x18], UR6 ;  /* 0x00001806083f75b2 */ /* 0x0000a20008000100 */
[----:B------:R0:W3:Y:S01]  /*0330*/  SYNCS.EXCH.64 URZ, [UR8+0x8], UR4 ;  /* 0x00000804083f75b2 */ /* 0x0000e20008000100 */
[----:B------:R0:W4:Y:S01]  /*0340*/  SYNCS.EXCH.64 URZ, [UR8+0x20], UR6 ;  /* 0x00002006083f75b2 */ /* 0x0001220008000100 */
[----:B------:R0:W0:Y:S01]  /*0350*/  SYNCS.EXCH.64 URZ, [UR8+0x10], UR4 ;  /* 0x00001004083f75b2 */ /* 0x0000220008000100 */
[----:B------:R0:W0:Y:S01]  /*0360*/  SYNCS.EXCH.64 URZ, [UR8+0x28], UR6 ;  /* 0x00002806083f75b2 */ /* 0x0000220008000100 */
[----:B------:R-:W-:Y:S01]  /*0370*/  NOP ;  /* 0x0000000000007918 */ /* 0x000fe20000000000 */
.L_x_2:
[----:B------:R-:W5:Y:S01]  /*0380*/  S2UR UR13, SR_CTAID.X ;  /* 0x00000000000d79c3 */ /* 0x000f620000002500 */
[----:B------:R-:W-:Y:S01]  /*0390*/  SHF.R.S32.HI R5, RZ, 0x1f, R2 ;  /* 0x0000001fff057819 */ /* 0x000fe20000011402 */
[----:B------:R-:W1:Y:S01]  /*03a0*/  SHFL.IDX PT, R6, R0, RZ, 0x1f ;  /* 0x00001fff00067589 */ /* 0x000e6200000e0000 */
[----:B0-----:R-:W-:Y:S01]  /*03b0*/  ULDC UR4, c[0x0][0x150] ;  /* 0x0000540000047ab9 */ /* 0x001fe20000000800 */
[----:B------:R-:W-:Y:S02]  /*03c0*/  ELECT P0, URZ, PT ;  /* 0x00000000003f782f */ /* 0x000fe40003800000 */
[----:B------:R-:W-:Y:S01]  /*03d0*/  LEA.HI R5, R5, R2, RZ, 0x7 ;  /* 0x0000000205057211 */ /* 0x000fe200078f38ff */
[----:B------:R-:W-:Y:S01]  /*03e0*/  ULDC UR5, c[0x0][0x154] ;  /* 0x0000550000057ab9 */ /* 0x000fe20000000800 */
[----:B------:R-:W-:Y:S01]  /*03f0*/  ULDC UR8, c[0x0][0x144] ;  /* 0x0000510000087ab9 */ /* 0x000fe20000000800 */
[----:B------:R-:W0:Y:S01]  /*0400*/  S2UR UR10, SR_CTAID.Y ;  /* 0x00000000000a79c3 */ /* 0x000e220000002600 */
[----:B------:R-:W-:Y:S01]  /*0410*/  LOP3.LUT R5, R5, 0xffffff80, RZ, 0xc0, !PT ;  /* 0xffffff8005057812 */ /* 0x000fe200078ec0ff */
[----:B------:R-:W-:Y:S01]  /*0420*/  NOP ;  /* 0x0000000000007918 */ /* 0x000fe20000000000 */
[----:B------:R-:W-:Y:S01]  /*0430*/  NOP ;  /* 0x0000000000007918 */ /* 0x000fe20000000000 */
[----:B------:R-:W-:Y:S01]  /*0440*/  ULDC UR11, c[0x0][0x148] ;  /* 0x00005200000b7ab9 */ /* 0x000fe20000000800 */
[----:B------:R-:W-:-:S02]  /*0450*/  IMAD.MOV.U32 R18, RZ, RZ, 0x1 ;  /* 0x00000001ff127424 */ /* 0x000fc400078e00ff */
[----:B------:R-:W-:-:S05]  /*0460*/  IMAD.IADD R5, R2, 0x1, -R5 ;  /* 0x0000000102057824 */ /* 0x000fca00078e0a05 */
[----:B------:R-:W-:Y:S02]  /*0470*/  SHF.R.S32.HI R4, RZ, 0x1f, R5 ;  /* 0x0000001fff047819 */ /* 0x000fe40000011405 */
[----:B-----5:R-:W-:Y:S02]  /*0480*/  I2FP.F32.U32 R7, UR13 ;  /* 0x0000000d00077c45 */ /* 0x020fe40008201000 */
[----:B------:R-:W-:Y:S02]  /*0490*/  LEA.HI R4, R4, R5, RZ, 0x3 ;  /* 0x0000000504047211 */ /* 0x000fe400078f18ff */
[----:B-1----:R-:W-:Y:S01]  /*04a0*/  ISETP.NE.OR P0, PT, R6, RZ, !P0 ;  /* 0x000000ff0600720c */ /* 0x002fe20004705670 */
[----:B------:R-:W-:Y:S01]  /*04b0*/  FMUL R8, R7, UR4 ;  /* 0x0000000407087c20 */ /* 0x000fe20008400000 */
[--C-:B------:R-:W-:Y:S02]  /*04c0*/  SHF.R.S32.HI R0, RZ, 0x3, R4.reuse ;  /* 0x00000003ff007819 */ /* 0x100fe40000011404 */
[----:B------:R-:W-:-:S02]  /*04d0*/  SHF.R.S32.HI R7, RZ, 0x1f, R4 ;  /* 0x0000001fff077819 */ /* 0x000fc40000011404 */
[----:B------:R-:W-:Y:S01]  /*04e0*/  SHF.R.S32.HI R4, RZ, 0x1f, R3 ;  /* 0x0000001fff047819 */ /* 0x000fe20000011403 */
[----:B------:R-:W1:Y:S01]  /*04f0*/  F2I.U32.TRUNC.NTZ R8, R8 ;  /* 0x0000000800087305 */ /* 0x000e62000020f000 */
[----:B------:R-:W-:Y:S02]  /*0500*/  LEA.HI R7, R7, R0, RZ, 0x2 ;  /* 0x0000000007077211 */ /* 0x000fe400078f10ff */
[----:B------:R-:W-:Y:S02]  /*0510*/  LEA.HI R4, R4, R3, RZ, 0x2 ;  /* 0x0000000304047211 */ /* 0x000fe400078f10ff */
[----:B------:R-:W-:Y:S01]  /*0520*/  LOP3.LUT R7, R7, 0xfffffffc, RZ, 0xc0, !PT ;  /* 0xfffffffc07077812 */ /* 0x000fe200078ec0ff */
[----:B------:R-:W-:Y:S01]  /*0530*/  VOTEU.ALL UP0, P0 ;  /* 0x00000000003f7886 */ /* 0x000fe20000000000 */
[----:B------:R-:W-:Y:S01]  /*0540*/  LOP3.LUT R4, R4, 0x3ffffffc, RZ, 0xc0, !PT ;  /* 0x3ffffffc04047812 */ /* 0x000fe200078ec0ff */
[----:B------:R-:W-:Y:S02]  /*0550*/  VOTEU.ALL UP1, P0 ;  /* 0x00000000003f7886 */ /* 0x000fe40000020000 */
[----:B------:R-:W-:Y:S01]  /*0560*/  IMAD.IADD R7, R0, 0x1, -R7 ;  /* 0x0000000100077824 */ /* 0x000fe200078e0a07 */
[----:B0-----:R-:W-:Y:S01]  /*0570*/  I2FP.F32.U32 R0, UR10 ;  /* 0x0000000a00007c45 */ /* 0x001fe20008201000 */
[----:B------:R-:W-:Y:S01]  /*0580*/  IMAD.IADD R4, R3, 0x1, -R4 ;  /* 0x0000000103047824 */ /* 0x000fe200078e0a04 */
[----:B------:R-:W0:Y:S01]  /*0590*/  @!UP0 S2UR UR7, SR_CgaCtaId ;  /* 0x00000000000789c3 */ /* 0x000e220000008800 */
[----:B------:R-:W-:Y:S01]  /*05a0*/  @!UP0 UMOV UR6, 0x400 ;  /* 0x0000040000068882 */ /* 0x000fe20000000000 */
[----:B-1----:R-:W-:Y:S01]  /*05b0*/  R2UR UR4, R8 ;  /* 0x00000000080472ca */ /* 0x002fe200000e0000 */
[----:B------:R-:W-:-:S02]  /*05c0*/  IMAD R4, R4, 0x4, R7 ;  /* 0x0000000404047824 */ /* 0x000fc400078e0207 */
[----:B------:R-:W-:Y:S02]  /*05d0*/  FMUL R6, R0, UR5 ;  /* 0x0000000500067c20 */ /* 0x000fe40008400000 */
[C---:B------:R-:W-:Y:S01]  /*05e0*/  IMAD.SHL.U32 R19, R4.reuse, 0x4, RZ ;  /* 0x0000000404137824 */ /* 0x040fe200078e00ff */
[----:B------:R-:W-:-:S03]  /*05f0*/  LEA.HI R0, R4, R4, RZ, 0x1 ;  /* 0x0000000404007211 */ /* 0x000fc600078f08ff */
[----:B------:R-:W1:Y:S01]  /*0600*/  F2I.U32.TRUNC.NTZ R6, R6 ;  /* 0x0000000600067305 */ /* 0x000e62000020f000 */
[----:B------:R-:W-:Y:S02]  /*0610*/  LOP3.LUT R3, R0, 0xfffffffe, RZ, 0xc0, !PT ;  /* 0xfffffffe00037812 */ /* 0x000fe400078ec0ff */
[C---:B------:R-:W-:Y:S01]  /*0620*/  LOP3.LUT R19, R4.reuse, 0xc, R19, 0x78, !PT ;  /* 0x0000000c04137812 */ /* 0x040fe200078e7813 */
[----:B------:R-:W-:Y:S02]  /*0630*/  UIADD3 UR4, -UR4, URZ, URZ ;  /* 0x0000003f04047290 */ /* 0x000fe4000fffe13f */
[----:B------:R-:W-:Y:S02]  /*0640*/  IMAD.IADD R3, R4, 0x1, -R3 ;  /* 0x0000000104037824 */ /* 0x000fe400078e0a03 */
[----:B------:R-:W-:-:S03]  /*0650*/  UIMAD UR8, UR8, UR4, UR13 ;  /* 0x00000004080872a4 */ /* 0x000fc6000f8e020d */
[----:B------:R-:W-:Y:S02]  /*0660*/  UMOV UR4, 0x20 ;  /* 0x0000002000047882 */ /* 0x000fe40000000000 */
[----:B------:R-:W-:-:S04]  /*0670*/  @!UP0 UIADD3 UR4, -UR4, 0x100000, URZ ;  /* 0x0010000004048890 */ /* 0x000fc8000fffe13f */
[----:B------:R-:W-:Y:S02]  /*0680*/  @!UP0 USHF.L.U32 UR5, UR4, 0xb, URZ ;  /* 0x0000000b04058899 */ /* 0x000fe4000800063f */
[----:B------:R-:W-:Y:S01]  /*0690*/  @!UP0 USHF.L.U32 UR4, UR4, 0x1, URZ ;  /* 0x0000000104048899 */ /* 0x000fe2000800063f */
[----:B------:R-:W-:Y:S01]  /*06a0*/  ISETP.NE.AND P3, PT, R3, UR8, PT ;  /* 0x0000000803007c0c */ /* 0x000fe2000bf65270 */
[----:B0-----:R-:W-:Y:S01]  /*06b0*/  @!UP0 ULEA UR6, UR7, UR6, 0x18 ;  /* 0x0000000607068291 */ /* 0x001fe2000f8ec03f */
[----:B------:R-:W0:Y:S01]  /*06c0*/  LDC R3, c[0x0][0x140] ;  /* 0x00005000ff037b82 */ /* 0x000e220000000800 */
[----:B-1----:R-:W-:Y:S01]  /*06d0*/  R2UR UR12, R6 ;  /* 0x00000000060c72ca */ /* 0x002fe200000e0000 */
[----:B------:R-:W-:Y:S01]  /*06e0*/  VOTEU.ALL UP0, P0 ;  /* 0x00000000003f7886 */ /* 0x000fe20000000000 */
[----:B------:R-:W-:-:S04]  /*06f0*/  LOP3.LUT P0, RZ, R5, 0x7, RZ, 0xc0, !PT ;  /* 0x0000000705ff7812 */ /* 0x000fc8000780c0ff */
[C---:B------:R-:W-:Y:S01]  /*0700*/  ISETP.LT.U32.AND P0, PT, R19.reuse, 0x2, !P0 ;  /* 0x000000021300780c */ /* 0x040fe20004701070 */
[----:B------:R-:W1:Y:S03]  /*0710*/  FENCE.VIEW.ASYNC.S ;  /* 0x00000000000073c6 */ /* 0x000e660000000000 */
[----:B-1----:R-:W1:Y:S01]  /*0720*/  @!UP0 SYNCS.EXCH.64 URZ, [UR6+0x40], UR4 ;  /* 0x00004004063f85b2 */ /* 0x002e620008000100 */
[----:B------:R-:W-:Y:S02]  /*0730*/  @P3 LEA.HI R0, R19, R19, RZ, 0x1 ;  /* 0x0000001313003211 */ /* 0x000fe400078f08ff */
[----:B------:R-:W-:Y:S02]  /*0740*/  UIADD3 UR12, -UR12, URZ, URZ ;  /* 0x0000003f0c0c7290 */ /* 0x000fe4000fffe13f */
[----:B------:R-:W-:Y:S02]  /*0750*/  @P3 SHF.R.S32.HI R0, RZ, 0x1, R0 ;  /* 0x00000001ff003819 */ /* 0x000fe40000011400 */
[----:B0-----:R-:W-:-:S02]  /*0760*/  ISETP.EQ.U32.AND P2, PT, R3, 0x1, PT ;  /* 0x000000010300780c */ /* 0x001fc40003f42070 */
[----:B------:R-:W-:Y:S01]  /*0770*/  SEL R3, RZ, 0x1, !P0 ;  /* 0x00000001ff037807 */ /* 0x000fe20004000000 */
[----:B------:R0:W1:Y:S01]  /*0780*/  @!UP1 SYNCS.EXCH.64 URZ, [UR6+0x48], UR4 ;  /* 0x00004804063f95b2 */ /* 0x0000620008000100 */
[----:B------:R-:W-:Y:S01]  /*0790*/  NOP ;  /* 0x0000000000007918 */ /* 0x000fe20000000000 */
[----:B0-----:R-:W-:-:S06]  /*07a0*/  UIMAD UR4, UR11, UR12, UR10 ;  /* 0x0000000c0b0472a4 */ /* 0x001fcc000f8e020a */
[----:B------:R-:W-:-:S04]  /*07b0*/  @P3 ISETP.NE.AND P4, PT, R0, UR4, PT ;  /* 0x0000000400003c0c */ /* 0x000fc8000bf85270 */
[----:B------:R-:W-:-:S04]  /*07c0*/  @P3 SEL R18, RZ, 0x1, P4 ;  /* 0x00000001ff123807 */ /* 0x000fc80002000000 */
[----:B------:R-:W-:Y:S01]  /*07d0*/  LOP3.LUT R18, R18, R3, RZ, 0xc0, !PT ;  /* 0x0000000312127212 */ /* 0x000fe200078ec0ff */
[----:B------:R-:W-:Y:S06]  /*07e0*/  @!P2 BRA `(.L_x_3) ;  /* 0x000000000008a947 */ /* 0x000fec0003800000 */
[----:B-1234-:R-:W-:Y:S01]  /*07f0*/  UCGABAR_ARV ;  /* 0x00000000000079c7 */ /* 0x01efe20008000000 */
[----:B------:R-:W-:Y:S05]  /*0800*/  BRA `(.L_x_4) ;  /* 0x0000000000047947 */ /* 0x000fea0003800000 */
.L_x_3:
[----:B-1234-:R-:W-:Y:S01]  /*0810*/  NOP ;  /* 0x0000000000007918 */ /* 0x01efe20000000000 */
.L_x_4:
[----:B------:R-:W-:Y:S01]  /*0820*/  ULDC UR4, c[0x0][0x65c] ;  /* 0x0001970000047ab9 */ /* 0x000fe20000000800 */
[----:B------:R-:W-:Y:S01]  /*0830*/  UMOV UR5, URZ ;  /* 0x0000003f00057c82 */ /* 0x000fe20008000000 */
[----:B------:R-:W-:-:S03]  /*0840*/  UISETP.NE.AND UP0, UPT, UR4, 0x1, UPT ;  /* 0x000000010400788c */ /* 0x000fc6000bf05270 */
[----:B------:R-:W-:Y:S01]  /*0850*/  UMOV UR4, UR13 ;  /* 0x0000000d00047c82 */ /* 0x000fe20008000000 */
[----:B------:R-:W-:Y:S02]  /*0860*/  UP2UR UR39, UPR, URZ, 0x1 ;  /* 0x000000013f277883 */ /* 0x000fe40008000000 */
[----:B------:R-:W-:Y:S02]  /*0870*/  PLOP3.LUT P3, PT, PT, PT, UP0, 0x80, 0x0 ;  /* 0x000000000000781c */ /* 0x000fe40003f6f008 */
[----:B------:R-:W-:Y:S02]  /*0880*/  PLOP3.LUT P4, PT, PT, PT, UP0, 0x80, 0x0 ;  /* 0x000000000000781c */ /* 0x000fe40003f8f008 */
[----:B------:R-:W-:Y:S01]  /*0890*/  PLOP3.LUT P5, PT, PT, PT, UP0, 0x80, 0x0 ;  /* 0x000000000000781c */ /* 0x000fe20003faf008 */
[----:B------:R-:W-:Y:S01]  /*08a0*/  @UP0 ULDC UR14, c[0x0][0x10] ;  /* 0x00000400000e0ab9 */ /* 0x000fe20000000800 */
[----:B------:R-:W-:Y:S01]  /*08b0*/  @UP0 UMOV UR6, UR10 ;  /* 0x0000000a00060c82 */ /* 0x000fe20008000000 */
[----:B------:R-:W-:Y:S01]  /*08c0*/  @UP0 UMOV UR7, URZ ;  /* 0x0000003f00070c82 */ /* 0x000fe20008000000 */
[----:B------:R-:W-:Y:S01]  /*08d0*/  PLOP3.LUT P0, PT, PT, PT, UP0, 0x80, 0x0 ;  /* 0x000000000000781c */ /* 0x000fe20003f0f008 */
[----:B------:R-:W-:-:S03]  /*08e0*/  @UP0 UIMAD.WIDE.U32 UR14, UR13, UR14, UR6 ;  /* 0x0000000e0d0e02a5 */ /* 0x000fc6000f8e0006 */
[----:B------:R-:W-:Y:S01]  /*08f0*/  @!UP0 ULDC UR7, c[0x0][0xc] ;  /* 0x0000030000078ab9 */ /* 0x000fe20000000800 */
[----:B------:R-:W-:Y:S01]  /*0900*/  @UP0 UMOV UR6, URZ ;  /* 0x0000003f00060c82 */ /* 0x000fe20008000000 */
[----:B------:R-:W-:Y:S01]  /*0910*/  @!UP0 UIMAD.WIDE.U32 UR4, UR10, UR7, UR4 ;  /* 0x000000070a0482a5 */ /* 0x000fe2000f8e0004 */
[----:B------:R-:W-:Y:S01]  /*0920*/  IMAD.U32 R17, RZ, RZ, UR15 ;  /* 0x0000000fff117e24 */ /* 0x000fe2000f8e00ff */
[----:B------:R-:W-:Y:S01]  /*0930*/  @UP0 UIADD3 UR6, UR15, UR6, URZ ;  /* 0x000000060f060290 */ /* 0x000fe2000fffe03f */
[----:B------:R-:W-:-:S03]  /*0940*/  IMAD.U32 R16, RZ, RZ, UR14 ;  /* 0x0000000eff107e24 */ /* 0x000fc6000f8e00ff */
[----:B------:R-:W-:Y:S02]  /*0950*/  IMAD.U32 R4, RZ, RZ, UR4 ;  /* 0x00000004ff047e24 */ /* 0x000fe4000f8e00ff */
[----:B------:R-:W-:Y:S02]  /*0960*/  IMAD.U32 R7, RZ, RZ, UR5 ;  /* 0x00000005ff077e24 */ /* 0x000fe4000f8e00ff */
[----:B------:R-:W-:Y:S02]  /*0970*/  @P3 IMAD.U32 R17, RZ, RZ, UR6 ;  /* 0x00000006ff113e24 */ /* 0x000fe4000f8e00ff */
[----:B------:R-:W-:Y:S02]  /*0980*/  IMAD.U32 R5, RZ, RZ, UR5 ;  /* 0x00000005ff057e24 */ /* 0x000fe4000f8e00ff */
[----:B------:R-:W-:Y:S02]  /*0990*/  IMAD.U32 R6, RZ, RZ, UR4 ;  /* 0x00000004ff067e24 */ /* 0x000fe4000f8e00ff */
[----:B------:R-:W-:-:S02]  /*09a0*/  @!P4 IMAD.MOV.U32 R16, RZ, RZ, R4 ;  /* 0x000000ffff10c224 */ /* 0x000fc400078e0004 */
[----:B------:R-:W-:Y:S01]  /*09b0*/  @!P5 IMAD.MOV.U32 R17, RZ, RZ, R7 ;  /* 0x000000ffff11d224 */ /* 0x000fe200078e0007 */
[----:B------:R-:W-:Y:S06]  /*09c0*/  @!P2 BRA `(.L_x_5) ;  /* 0x00000000000ca947 */ /* 0x000fec0003800000 */
[----:B------:R-:W-:Y:S01]  /*09d0*/  UCGABAR_WAIT ;  /* 0x0000000000007dc7 */ /* 0x000fe20008000000 */
[----:B------:R-:W-:Y:S01]  /*09e0*/  CCTL.IVALL ;  /* 0x00000000ff00798f */ /* 0x000fe20002000000 */
[----:B------:R-:W-:Y:S05]  /*09f0*/  BRA `(.L_x_6) ;  /* 0x0000000000047947 */ /* 0x000fea0003800000 */
.L_x_5:
[----:B------:R-:W-:Y:S06]  /*0a00*/  BAR.SYNC.DEFER_BLOCKING 0x0 ;  /* 0x0000000000007b1d */ /* 0x000fec0000010000 */
.L_x_6:
[----:B------:R-:W-:Y:S05]  /*0a10*/  @!P1 BRA `(.L_x_7) ;  /* 0x000000b800089947 */ /* 0x000fea0003800000 */
[----:B------:R-:W-:-:S06]  /*0a20*/  UISETP.GT.U32.AND UP0, UPT, UR16, 0x1, UPT ;  /* 0x000000011000788c */ /* 0x000fcc000bf04070 */
[----:B------:R-:W-:-:S13]  /*0a30*/  PLOP3.LUT P0, PT, PT, PT, UP0, 0x80, 0x0 ;  /* 0x000000000000781c */ /* 0x000fda0003f0f008 */
[----:B------:R-:W-:Y:S05]  /*0a40*/  @P0 EXIT ;  /* 0x000000000000094d */ /* 0x000fea0003800000 */
[----:B------:R-:W-:Y:S01]  /*0a50*/  ULDC.64 UR4, c[0x0][0x650] ;  /* 0x0001940000047ab9 */ /* 0x000fe20000000a00 */
[----:B------:R-:W-:Y:S01]  /*0a60*/  UMOV UR49, 0xffffffff ;  /* 0xffffffff00317882 */ /* 0x000fe20000000000 */
[----:B------:R-:W-:Y:S01]  /*0a70*/  ISETP.GE.U32.AND P0, PT, R16, UR4, PT ;  /* 0x0000000410007c0c */ /* 0x000fe2000bf06070 */
[----:B------:R-:W-:Y:S01]  /*0a80*/  UMOV UR40, 0xffffffff ;  /* 0xffffffff00287882 */ /* 0x000fe20000000000 */
[----:B------:R-:W-:Y:S01]  /*0a90*/  UMOV UR41, 0xffffffff ;  /* 0xffffffff00297882 */ /* 0x000fe20000000000 */
[----:B------:R-:W-:Y:S02]  /*0aa0*/  PRMT R0, RZ, 0x7610, R0 ;  /* 0x00007610ff007816 */ /* 0x000fe40000000000 */
[----:B------:R-:W-:-:S13]  /*0ab0*/  ISETP.GE.U32.AND.EX P0, PT, R17, UR5, PT, P0 ;  /* 0x0000000511007c0c */ /* 0x000fda000bf06100 */
[----:B------:R-:W-:Y:S05]  /*0ac0*/  @P0 BRA `(.L_x_8) ;  /* 0x0000000400480947 */ /* 0x000fea0003800000 */
[----:B------:R-:W-:Y:S01]  /*0ad0*/  ULDC.64 UR16, c[0x0][0x628] ;  /* 0x00018a0000107ab9 */ /* 0x000fe20000000a00 */
[C---:B------:R-:W-:Y:S01]  /*0ae0*/  R2UR UR19, R16.reuse ;  /* 0x00000000101372ca */ /* 0x040fe200000e0000 */
[----:B------:R-:W-:Y:S01]  /*0af0*/  ULDC UR18, c[0x0][0x630] ;  /* 0x00018c0000127ab9 */ /* 0x000fe20000000800 */
[----:B------:R-:W-:Y:S02]  /*0b00*/  ISETP.NE.U32.AND P0, PT, RZ, UR16, PT ;  /* 0x00000010ff007c0c */ /* 0x000fe4000bf05070 */
[----:B------:R-:W-:Y:S02]  /*0b10*/  R2UR UR4, R16 ;  /* 0x00000000100472ca */ /* 0x000fe400000e0000 */
[----:B------:R-:W-:Y:S02]  /*0b20*/  ISETP.NE.AND.EX P0, PT, RZ, UR17, PT, P0 ;  /* 0x00000011ff007c0c */ /* 0x000fe4000bf05300 */
[----:B------:R-:W-:-:S11]  /*0b30*/  R2UR UR5, R17 ;  /* 0x00000000110572ca */ /* 0x000fd600000e0000 */
[----:B------:R-:W-:Y:S05]  /*0b40*/  @!P0 BRA `(.L_x_9) ;  /* 0x0000000000308947 */ /* 0x000fea0003800000 */
[----:B------:R-:W-:Y:S01]  /*0b50*/  R2UR UR4, R16 ;  /* 0x00000000100472ca */ /* 0x000fe200000e0000 */
[----:B------:R-:W-:Y:S01]  /*0b60*/  ULDC UR9, c[0x0][0x634] ;  /* 0x00018d0000097ab9 */ /* 0x000fe20000000800 */
[----:B------:R-:W-:-:S11]  /*0b70*/  R2UR UR13, R17 ;  /* 0x00000000110d72ca */ /* 0x000fd600000e0000 */
[----:B------:R-:W-:-:S04]  /*0b80*/  UIADD3 UR9, UP0, UR4, UR9, URZ ;  /* 0x0000000904097290 */ /* 0x000fc8000ff1e03f */
[----:B------:R-:W-:-:S04]  /*0b90*/  UIADD3.X UR13, URZ, UR13, URZ, UP0, !UPT ;  /* 0x0000000d3f0d7290 */ /* 0x000fc800087fe43f */
[----:B------:R-:W-:-:S04]  /*0ba0*/  UIMAD.WIDE.U32 UR4, UR13, UR16, URZ ;  /* 0x000000100d0472a5 */ /* 0x000fc8000f8e003f */
[----:B------:R-:W-:Y:S02]  /*0bb0*/  UIMAD.WIDE.U32 UR6, UP0, UR9, UR17, UR4 ;  /* 0x00000011090672a5 */ /* 0x000fe4000f800004 */
[----:B------:R-:W-:Y:S02]  /*0bc0*/  UIMAD.WIDE.U32 UR4, UR9, UR16, URZ ;  /* 0x00000010090472a5 */ /* 0x000fe4000f8e003f */
[----:B------:R-:W-:Y:S02]  /*0bd0*/  UIADD3.X UR15, URZ, URZ, URZ, UP0, !UPT ;  /* 0x0000003f3f0f7290 */ /* 0x000fe400087fe43f */
[----:B------:R-:W-:Y:S01]  /*0be0*/  UIADD3 URZ, UP0, UR5, UR6, URZ ;  /* 0x00000006053f7290 */ /* 0x000fe2000ff1e03f */
[----:B------:R-:W-:-:S03]  /*0bf0*/  UMOV UR14, UR7 ;  /* 0x00000007000e7c82 */ /* 0x000fc60008000000 */
[----:B------:R-:W-:-:S12]  /*0c00*/  UIMAD.WIDE.U32.X UR4, UR13, UR17, UR14, UP0 ;  /* 0x000000110d0472a5 */ /* 0x000fd800080e040e */
.L_x_9:
[----:B------:R-:W-:Y:S01]  /*0c10*/  USHF.R.U64 UR41, UR4, UR18, UR5 ;  /* 0x0000001204297299 */ /* 0x000fe20008001205 */
[----:B------:R-:W-:Y:S01]  /*0c20*/  R2UR UR7, R17 ;  /* 0x00000000110772ca */ /* 0x000fe200000e0000 */
[----:B------:R-:W-:Y:S02]  /*0c30*/  USHF.R.U32.HI UR4, URZ, UR18, UR5 ;  /* 0x000000123f047299 */ /* 0x000fe40008011605 */
[----:B------:R-:W-:Y:S01]  /*0c40*/  UIADD3 UR5, UP0, URZ, -UR41, URZ ;  /* 0x800000293f057290 */ /* 0x000fe2000ff1e03f */
[----:B------:R-:W-:Y:S01]  /*0c50*/  ULDC.64 UR14, c[0x0][0x620] ;  /* 0x00018800000e7ab9 */ /* 0x000fe20000000a00 */
[----:B------:R-:W-:Y:S02]  /*0c60*/  UMOV UR6, UR19 ;  /* 0x0000001300067c82 */ /* 0x000fe40008000000 */
[----:B------:R-:W-:Y:S01]  /*0c70*/  UIADD3.X UR4, URZ, ~UR4, URZ, UP0, !UPT ;  /* 0x800000043f047290 */ /* 0x000fe200087fe43f */
[----:B------:R-:W-:Y:S01]  /*0c80*/  ULDC UR9, c[0x0][0x618] ;  /* 0x0001860000097ab9 */ /* 0x000fe20000000800 */
[----:B------:R-:W-:-:S02]  /*0c90*/  UIMAD UR12, UR11, UR12, UR10 ;  /* 0x0000000c0b0c72a4 */ /* 0x000fc4000f8e020a */
[----:B------:R-:W-:Y:S02]  /*0ca0*/  UIMAD UR4, UR4, UR14, URZ ;  /* 0x0000000e040472a4 */ /* 0x000fe4000f8e023f */
[----:B------:R-:W-:Y:S02]  /*0cb0*/  UIMAD.WIDE.U32 UR6, UR5, UR14, UR6 ;  /* 0x0000000e050672a5 */ /* 0x000fe4000f8e0006 */
[----:B------:R-:W-:Y:S01]  /*0cc0*/  UIMAD UR4, UR5, UR15, UR4 ;  /* 0x0000000f050472a4 */ /* 0x000fe2000f8e0204 */
[----:B------:R-:W-:Y:S01]  /*0cd0*/  ULDC UR10, c[0x0][0x608] ;  /* 0x00018200000a7ab9 */ /* 0x000fe20000000800 */
[----:B------:R-:W-:Y:S02]  /*0ce0*/  ULDC UR18, c[0x0][0x658] ;  /* 0x0001960000127ab9 */ /* 0x000fe40000000800 */
[----:B------:R-:W-:Y:S01]  /*0cf0*/  UIADD3 UR7, UR7, UR4, URZ ;  /* 0x0000000407077290 */ /* 0x000fe2000fffe03f */
[----:B------:R-:W-:Y:S02]  /*0d00*/  UMOV UR11, 0xffffffff ;  /* 0xffffffff000b7882 */ /* 0x000fe40000000000 */
[----:B------:R-:W-:Y:S01]  /*0d10*/  ULDC.64 UR4, c[0x0][0x640] ;  /* 0x0001900000047ab9 */ /* 0x000fe20000000a00 */
[----:B------:R-:W-:Y:S01]  /*0d20*/  USHF.R.U64 UR16, UR6, UR9, UR7 ;  /* 0x0000000906107299 */ /* 0x000fe20008001207 */
[----:B------:R-:W-:Y:S01]  /*0d30*/  ISETP.NE.U32.AND P0, PT, RZ, UR4, PT ;  /* 0x00000004ff007c0c */ /* 0x000fe2000bf05070 */
[----:B------:R-:W-:-:S02]  /*0d40*/  USHF.R.U32.HI UR7, URZ, UR9, UR7 ;  /* 0x000000093f077299 */ /* 0x000fc40008011607 */
[----:B------:R-:W-:Y:S01]  /*0d50*/  USHF.L.U32 UR6, UR11, UR18, URZ ;  /* 0x000000120b067299 */ /* 0x000fe2000800063f */
[----:B------:R-:W-:Y:S01]  /*0d60*/  ISETP.NE.AND.EX P0, PT, RZ, UR5, PT, P0 ;  /* 0x00000005ff007c0c */ /* 0x000fe2000bf05300 */
[----:B------:R-:W-:Y:S02]  /*0d70*/  USHF.R.U64 UR22, UR16, UR10, UR7 ;  /* 0x0000000a10167299 */ /* 0x000fe40008001207 */
[----:B------:R-:W-:Y:S02]  /*0d80*/  USHF.R.U32.HI UR7, URZ, UR10, UR7 ;  /* 0x0000000a3f077299 */ /* 0x000fe40008011607 */
[----:B------:R-:W-:Y:S02]  /*0d90*/  UISETP.NE.AND UP1, UPT, UR39, URZ, UPT ;  /* 0x0000003f2700728c */ /* 0x000fe4000bf25270 */
[----:B------:R-:W-:Y:S01]  /*0da0*/  USHF.R.U64 UR23, UR22, UR18, UR7 ;  /* 0x0000001216177299 */ /* 0x000fe20008001207 */
[----:B------:R-:W-:Y:S01]  /*0db0*/  ULDC UR17, c[0x0][0x600] ;  /* 0x0001800000117ab9 */ /* 0x000fe20000000800 */
[----:B------:R-:W-:-:S02]  /*0dc0*/  ULOP3.LUT UR13, URZ, UR6, URZ, 0x33, !UPT ;  /* 0x000000063f0d7292 */ /* 0x000fc4000f8e333f */
[----:B------:R-:W-:Y:S02]  /*0dd0*/  UIADD3 UR15, UR17, -0x1, URZ ;  /* 0xffffffff110f7890 */ /* 0x000fe4000fffe03f */
[----:B------:R-:W-:Y:S02]  /*0de0*/  USEL UR12, UR8, UR12, !UP1 ;  /* 0x0000000c080c7287 */ /* 0x000fe4000c800000 */
[----:B------:R-:W-:Y:S01]  /*0df0*/  USHF.R.U32.HI UR7, URZ, UR18, UR7 ;  /* 0x000000123f077299 */ /* 0x000fe20008011607 */
[----:B------:R-:W-:Y:S01]  /*0e00*/  ULDC UR19, c[0x0][0x648] ;  /* 0x0001920000137ab9 */ /* 0x000fe20000000800 */
[----:B------:R-:W-:Y:S01]  /*0e10*/  ULDC UR20, c[0x0][0x638] ;  /* 0x00018e0000147ab9 */ /* 0x000fe20000000800 */
[----:B------:R-:W-:Y:S01]  /*0e20*/  UMOV UR21, 0x1 ;  /* 0x0000000100157882 */ /* 0x000fe20000000000 */
[----:B------:R-:W-:Y:S01]  /*0e30*/  UMOV UR6, UR23 ;  /* 0x0000001700067c82 */ /* 0x000fe20008000000 */
[----:B------:R-:W-:Y:S07]  /*0e40*/  @!P0 BRA `(.L_x_10) ;  /* 0x0000000000308947 */ /* 0x000fee0003800000 */
[----:B------:R-:W-:Y:S02]  /*0e50*/  ULDC UR10, c[0x0][0x64c] ;  /* 0x00019300000a7ab9 */ /* 0x000fe40000000800 */
        /* <DEDUP_REMOVED lines=8> */
[----:B------:R-:W-:-:S07]  /*0ee0*/  UIMAD.WIDE.U32.X UR4, UR14, UR5, UR10, UP0 ;  /* 0x000000050e0472a5 */ /* 0x000fce00080e040a */
[----:B------:R-:W-:Y:S01]  /*0ef0*/  UMOV UR6, UR4 ;  /* 0x0000000400067c82 */ /* 0x000fe20008000000 */
[----:B------:R-:W-:-:S05]  /*0f00*/  UMOV UR7, UR5 ;  /* 0x0000000500077c82 */ /* 0x000fca0008000000 */
.L_x_10:
[----:B------:R-:W-:Y:S01]  /*0f10*/  USHF.R.U64 UR5, UR6, UR19, UR7 ;  /* 0x0000001306057299 */ /* 0x000fe20008001207 */
[----:B------:R-:W-:Y:S01]  /*0f20*/  IMAD.MOV.U32 R0, RZ, RZ, 0x1 ;  /* 0x00000001ff007424 */ /* 0x000fe200078e00ff */
[----:B------:R-:W-:Y:S02]  /*0f30*/  USHF.L.U32 UR4, UR21, UR18, URZ ;  /* 0x0000001215047299 */ /* 0x000fe4000800063f */
[----:B------:R-:W-:Y:S02]  /*0f40*/  ULOP3.LUT UR13, UR22, UR13, URZ, 0xc0, !UPT ;  /* 0x0000000d160d7292 */ /* 0x000fe4000f8ec03f */
[----:B------:R-:W-:Y:S02]  /*0f50*/  UIADD3 UR6, -UR5, URZ, URZ ;  /* 0x0000003f05067290 */ /* 0x000fe4000fffe13f */
[----:B------:R-:W-:Y:S02]  /*0f60*/  UIMAD UR13, UR4, UR5, UR13 ;  /* 0x00000005040d72a4 */ /* 0x000fe4000f8e020d */
[----:B------:R-:W-:-:S02]  /*0f70*/  ULOP3.LUT UR15, UR16, UR15, URZ, 0xc0, !UPT ;  /* 0x0000000f100f7292 */ /* 0x000fc4000f8ec03f */
[----:B------:R-:W-:Y:S01]  /*0f80*/  UIMAD UR4, UR6, UR20, UR23 ;  /* 0x00000014060472a4 */ /* 0x000fe2000f8e0217 */
[----:B------:R-:W-:Y:S01]  /*0f90*/  ULDC UR5, c[0x0][0x610] ;  /* 0x0001840000057ab9 */ /* 0x000fe20000000800 */
[----:B------:R-:W-:Y:S02]  /*0fa0*/  UISETP.NE.AND UP0, UPT, UR39, URZ, UPT ;  /* 0x0000003f2700728c */ /* 0x000fe4000bf05270 */
[----:B------:R-:W-:Y:S02]  /*0fb0*/  UIMAD UR12, UR13, UR5, UR12 ;  /* 0x000000050d0c72a4 */ /* 0x000fe4000f8e020c */
[----:B------:R-:W-:-:S04]  /*0fc0*/  UIMAD UR4, UR4, UR17, UR15 ;  /* 0x00000011040472a4 */ /* 0x000fc8000f8e020f */
[----:B------:R-:W-:Y:S02]  /*0fd0*/  USEL UR40, UR4, UR12, !UP0 ;  /* 0x0000000c04287287 */ /* 0x000fe4000c000000 */
[----:B------:R-:W-:-:S12]  /*0fe0*/  USEL UR49, UR12, UR4, !UP0 ;  /* 0x000000040c317287 */ /* 0x000fd8000c000000 */
.L_x_8:
[----:B------:R-:W-:-:S08]  /*0ff0*/  NOP ;  /* 0x0000000000007918 */ /* 0x000fd00000000000 */
[----:B------:R-:W0:Y:S02]  /*1000*/  USETMAXREG.TRY_ALLOC.CTAPOOL UP0, 0xe8 ;  /* 0x000000e8000079c8 */ /* 0x000e240008000600 */
[----:B0-----:R-:W-:-:S13]  /*1010*/  PLOP3.LUT P0, PT, PT, PT, UP0, 0x80, 0x0 ;  /* 0x000000000000781c */ /* 0x001fda0003f0f008 */
[----:B------:R-:W-:Y:S05]  /*1020*/  @!P0 BRA `(.L_x_8) ;  /* 0xfffffffc00f08947 */ /* 0x000fea000383ffff */
[----:B------:R-:W-:Y:S01]  /*1030*/  ULDC.64 UR4, c[0x0][0x598] ;  /* 0x0001660000047ab9 */ /* 0x000fe20000000a00 */
[----:B------:R-:W-:Y:S01]  /*1040*/  ULDC.64 UR50, c[0x0][0x208] ;  /* 0x0000820000327ab9 */ /* 0x000fe20000000a00 */
[----:B------:R-:W-:-:S04]  /*1050*/  ISETP.NE.U32.AND P0, PT, RZ, UR4, PT ;  /* 0x00000004ff007c0c */ /* 0x000fc8000bf05070 */
[----:B------:R-:W-:-:S13]  /*1060*/  ISETP.NE.AND.EX P0, PT, RZ, UR5, PT, P0 ;  /* 0x00000005ff007c0c */ /* 0x000fda000bf05300 */
[----:B------:R-:W-:Y:S05]  /*1070*/  @!P0 BRA `(.L_x_11) ;  /* 0x00000000001c8947 */ /* 0x000fea0003800000 */
[----:B------:R-:W0:Y:S02]  /*1080*/  LDC.64 R4, c[0x0][0x598] ;  /* 0x00016600ff047b82 */ /* 0x000e240000000a00 */
[----:B0-----:R-:W2:Y:S02]  /*1090*/  LDG.E.64 R4, desc[UR50][R4.64] ;  /* 0x0000003204047981 */ /* 0x001ea4000c1e1b00 */
[----:B--2---:R-:W-:-:S04]  /*10a0*/  ISETP.NE.U32.AND P0, PT, R4, RZ, PT ;  /* 0x000000ff0400720c */ /* 0x004fc80003f05070 */
[----:B------:R-:W-:-:S13]  /*10b0*/  ISETP.NE.AND.EX P0, PT, R5, RZ, PT, P0 ;  /* 0x000000ff0500720c */ /* 0x000fda0003f05300 */
[----:B------:R-:W-:Y:S05]  /*10c0*/  @!P0 BRA `(.L_x_11) ;  /* 0x0000000000088947 */ /* 0x000fea0003800000 */
[----:B------:R0:W5:Y:S01]  /*10d0*/  LD.E R23, desc[UR50][R4.64] ;  /* 0x0000003204177980 */ /* 0x000162000c101900 */
[----:B------:R-:W-:Y:S05]  /*10e0*/  BRA `(.L_x_12) ;  /* 0x0000000000247947 */ /* 0x000fea0003800000 */
.L_x_11:
[----:B------:R-:W-:Y:S02]  /*10f0*/  ULDC.64 UR4, c[0x0][0x588] ;  /* 0x0001620000047ab9 */ /* 0x000fe40000000a00 */
[----:B------:R-:W-:-:S04]  /*1100*/  ISETP.NE.U32.AND P0, PT, RZ, UR4, PT ;  /* 0x00000004ff007c0c */ /* 0x000fc8000bf05070 */
[----:B------:R-:W-:-:S13]  /*1110*/  ISETP.NE.AND.EX P0, PT, RZ, UR5, PT, P0 ;  /* 0x00000005ff007c0c */ /* 0x000fda000bf05300 */
[----:B------:R-:W-:Y:S05]  /*1120*/  @!P0 BRA `(.L_x_13) ;  /* 0x00000000000c8947 */ /* 0x000fea0003800000 */
[----:B------:R-:W0:Y:S02]  /*1130*/  LDC.64 R4, c[0x0][0x588] ;  /* 0x00016200ff047b82 */ /* 0x000e240000000a00 */
[----:B0-----:R1:W5:Y:S01]  /*1140*/  LDG.E R23, desc[UR50][R4.64] ;  /* 0x0000003204177981 */ /* 0x001362000c1e1900 */
[----:B------:R-:W-:Y:S05]  /*1150*/  BRA `(.L_x_12) ;  /* 0x0000000000087947 */ /* 0x000fea0003800000 */
.L_x_13:
[----:B------:R-:W-:Y:S02]  /*1160*/  ULDC UR4, c[0x0][0x580] ;  /* 0x0001600000047ab9 */ /* 0x000fe40000000800 */
[----:B------:R-:W-:-:S07]  /*1170*/  IMAD.U32 R23, RZ, RZ, UR4 ;  /* 0x00000004ff177e24 */ /* 0x000fce000f8e00ff */
.L_x_12:
[----:B------:R-:W-:Y:S02]  /*1180*/  ULDC.64 UR4, c[0x0][0x5a0] ;  /* 0x0001680000047ab9 */ /* 0x000fe40000000a00 */
[----:B------:R-:W-:-:S04]  /*1190*/  ISETP.NE.U32.AND P0, PT, RZ, UR4, PT ;  /* 0x00000004ff007c0c */ /* 0x000fc8000bf05070 */
[----:B------:R-:W-:-:S13]  /*11a0*/  ISETP.NE.AND.EX P0, PT, RZ, UR5, PT, P0 ;  /* 0x00000005ff007c0c */ /* 0x000fda000bf05300 */
[----:B------:R-:W-:Y:S05]  /*11b0*/  @!P0 BRA `(.L_x_14) ;  /* 0x00000000001c8947 */ /* 0x000fea0003800000 */
[----:B01----:R-:W0:Y:S02]  /*11c0*/  LDC.64 R4, c[0x0][0x5a0] ;  /* 0x00016800ff047b82 */ /* 0x003e240000000a00 */
[----:B0-----:R-:W2:Y:S02]  /*11d0*/  LDG.E.64 R4, desc[UR50][R4.64] ;  /* 0x0000003204047981 */ /* 0x001ea4000c1e1b00 */
[----:B--2---:R-:W-:-:S04]  /*11e0*/  ISETP.NE.U32.AND P0, PT, R4, RZ, PT ;  /* 0x000000ff0400720c */ /* 0x004fc80003f05070 */
[----:B------:R-:W-:-:S13]  /*11f0*/  ISETP.NE.AND.EX P0, PT, R5, RZ, PT, P0 ;  /* 0x000000ff0500720c */ /* 0x000fda0003f05300 */
[----:B------:R-:W-:Y:S05]  /*1200*/  @!P0 BRA `(.L_x_14) ;  /* 0x0000000000088947 */ /* 0x000fea0003800000 */
[----:B------:R0:W5:Y:S01]  /*1210*/  LD.E R22, desc[UR50][R4.64] ;  /* 0x0000003204167980 */ /* 0x000162000c101900 */
[----:B------:R-:W-:Y:S05]  /*1220*/  BRA `(.L_x_15) ;  /* 0x0000000000247947 */ /* 0x000fea0003800000 */
.L_x_14:
[----:B------:R-:W-:Y:S02]  /*1230*/  ULDC.64 UR4, c[0x0][0x590] ;  /* 0x0001640000047ab9 */ /* 0x000fe40000000a00 */
[----:B------:R-:W-:-:S04]  /*1240*/  ISETP.NE.U32.AND P0, PT, RZ, UR4, PT ;  /* 0x00000004ff007c0c */ /* 0x000fc8000bf05070 */
[----:B------:R-:W-:-:S13]  /*1250*/  ISETP.NE.AND.EX P0, PT, RZ, UR5, PT, P0 ;  /* 0x00000005ff007c0c */ /* 0x000fda000bf05300 */
[----:B------:R-:W-:Y:S05]  /*1260*/  @!P0 BRA `(.L_x_16) ;  /* 0x00000000000c8947 */ /* 0x000fea0003800000 */
[----:B01----:R-:W0:Y:S02]  /*1270*/  LDC.64 R4, c[0x0][0x590] ;  /* 0x00016400ff047b82 */ /* 0x003e240000000a00 */
[----:B0-----:R1:W5:Y:S01]  /*1280*/  LDG.E R22, desc[UR50][R4.64] ;  /* 0x0000003204167981 */ /* 0x001362000c1e1900 */
[----:B------:R-:W-:Y:S05]  /*1290*/  BRA `(.L_x_15) ;  /* 0x0000000000087947 */ /* 0x000fea0003800000 */
.L_x_16:
[----:B------:R-:W-:Y:S02]  /*12a0*/  ULDC UR4, c[0x0][0x584] ;  /* 0x0001610000047ab9 */ /* 0x000fe40000000800 */
[----:B------:R-:W-:-:S07]  /*12b0*/  IMAD.U32 R22, RZ, RZ, UR4 ;  /* 0x00000004ff167e24 */ /* 0x000fce000f8e00ff */
.L_x_15:
[----:B------:R-:W-:-:S13]  /*12c0*/  LOP3.LUT P0, RZ, R0, 0xff, RZ, 0xc0, !PT ;  /* 0x000000ff00ff7812 */ /* 0x000fda000780c0ff */
[----:B------:R-:W-:Y:S05]  /*12d0*/  @!P0 EXIT ;  /* 0x000000000000894d */ /* 0x000fea0003800000 */
[----:B------:R-:W-:Y:S01]  /*12e0*/  ULDC UR4, c[0x0][0x28c] ;  /* 0x0000a30000047ab9 */ /* 0x000fe20000000800 */
[----:B------:R-:W-:Y:S01]  /*12f0*/  ULDC.64 UR6, c[0x0][0x5c8] ;  /* 0x0001720000067ab9 */ /* 0x000fe20000000a00 */
[----:B------:R-:W-:Y:S02]  /*1300*/  UIADD3 UR4, UR4, 0x7f, URZ ;  /* 0x0000007f04047890 */ /* 0x000fe4000fffe03f */
[----:B------:R-:W-:Y:S02]  /*1310*/  USHF.L.U64.HI UR42, UR6, 0x7, UR7 ;  /* 0x00000007062a7899 */ /* 0x000fe40008010207 */
[----:B------:R-:W-:Y:S02]  /*1320*/  USHF.R.S32.HI UR5, URZ, 0x1f, UR4 ;  /* 0x0000001f3f057899 */ /* 0x000fe40008011404 */
[----:B------:R-:W-:Y:S02]  /*1330*/  USHF.L.U32 UR43, UR6, 0x7, URZ ;  /* 0x00000007062b7899 */ /* 0x000fe4000800063f */
[----:B------:R-:W-:-:S02]  /*1340*/  ULEA.HI UR5, UR5, UR4, URZ, 0x7 ;  /* 0x0000000405057291 */ /* 0x000fc4000f8f383f */
[----:B------:R-:W-:Y:S02]  /*1350*/  USHF.L.U64.HI UR44, UR6, 0x3, UR7 ;  /* 0x00000003062c7899 */ /* 0x000fe40008010207 */
[----:B------:R-:W-:Y:S02]  /*1360*/  USHF.L.U32 UR45, UR6, 0x3, URZ ;  /* 0x00000003062d7899 */ /* 0x000fe4000800063f */
[----:B------:R-:W-:Y:S02]  /*1370*/  USHF.L.U64.HI UR46, UR6, 0x8, UR7 ;  /* 0x00000008062e7899 */ /* 0x000fe40008010207 */
[----:B------:R-:W-:Y:S02]  /*1380*/  USHF.L.U32 UR47, UR6, 0x8, URZ ;  /* 0x00000008062f7899 */ /* 0x000fe4000800063f */
[----:B------:R-:W-:Y:S01]  /*1390*/  USHF.R.S32.HI UR48, URZ, 0x7, UR5 ;  /* 0x000000073f307899 */ /* 0x000fe20008011405 */
[----:B------:R-:W-:Y:S01]  /*13a0*/  UMOV UR36, URZ ;  /* 0x0000003f00247c82 */ /* 0x000fe20008000000 */
[----:B------:R-:W-:-:S10]  /*13b0*/  UMOV UR37, URZ ;  /* 0x0000003f00257c82 */ /* 0x000fd40008000000 */
.L_x_54:
[----:B------:R-:W-:Y:S01]  /*13c0*/  LOP3.LUT R0, R2, 0x80, RZ, 0xc0, !PT ;  /* 0x0000008002007812 */ /* 0x000fe200078ec0ff */
[----:B------:R-:W2:Y:S01]  /*13d0*/  S2UR UR7, SR_CgaCtaId ;  /* 0x00000000000779c3 */ /* 0x000ea20000008800 */
[----:B------:R-:W-:Y:S02]  /*13e0*/  UMOV UR6, 0x400 ;  /* 0x0000040000067882 */ /* 0x000fe40000000000 */
[----:B------:R-:W-:-:S06]  /*13f0*/  SHF.R.U32.HI R0, RZ, 0x7, R0 ;  /* 0x00000007ff007819 */ /* 0x000fcc0000011600 */
[----:B------:R-:W3:Y:S01]  /*1400*/  SHFL.IDX PT, R0, R0, RZ, 0x1f ;  /* 0x00001fff00007589 */ /* 0x000ee200000e0000 */
[----:B--2---:R-:W-:Y:S01]  /*1410*/  ULEA UR6, UR7, UR6, 0x18 ;  /* 0x0000000607067291 */ /* 0x004fe2000f8ec03f */
[----:B---3--:R-:W-:-:S13]  /*1420*/  R2UR UR4, R0 ;  /* 0x00000000000472ca */ /* 0x008fda00000e0000 */
[----:B------:R-:W-:-:S04]  /*1430*/  ULEA.HI UR5, UR4, UR4, URZ, 0x1 ;  /* 0x0000000404057291 */ /* 0x000fc8000f8f083f */
[----:B------:R-:W-:-:S04]  /*1440*/  ULOP3.LUT UR5, UR5, 0x7fffe, URZ, 0xc0, !UPT ;  /* 0x0007fffe05057892 */ /* 0x000fc8000f8ec03f */
[----:B------:R-:W-:-:S03]  /*1450*/  UIADD3 UR5, UR4, -UR5, URZ ;  /* 0x8000000504057290 */ /* 0x000fc6000fffe03f */
[----:B------:R-:W-:Y:S01]  /*1460*/  ULDC UR4, c[0x0][0x28c] ;  /* 0x0000a30000047ab9 */ /* 0x000fe20000000800 */
[----:B------:R-:W-:Y:S01]  /*1470*/  ULEA UR5, UR5, UR6, 0xd ;  /* 0x0000000605057291 */ /* 0x000fe2000f8e683f */
[----:B------:R-:W-:-:S03]  /*1480*/  ISETP.LT.AND P0, PT, RZ, UR4, PT ;  /* 0x00000004ff007c0c */ /* 0x000fc6000bf01270 */
[----:B------:R-:W-:-:S04]  /*1490*/  UIADD3 UR5, UR5, 0x100, URZ ;  /* 0x0000010005057890 */ /* 0x000fc8000fffe03f */
[----:B------:R-:W-:-:S04]  /*14a0*/  USHF.R.U32.HI UR5, URZ, 0x4, UR5 ;  /* 0x000000043f057899 */ /* 0x000fc80008011605 */
[----:B------:R-:W-:Y:S02]  /*14b0*/  ULOP3.LUT UR52, UR5, 0x3fff, URZ, 0xc0, !UPT ;  /* 0x00003fff05347892 */ /* 0x000fe4000f8ec03f */
[----:B-1----:R-:W-:Y:S10]  /*14c0*/  @P0 BRA `(.L_x_17) ;  /* 0x0000000000400947 */ /* 0x002ff40003800000 */
[----:B------:R-:W-:Y:S01]  /*14d0*/  MOV R0, 0x0 ;  /* 0x0000000000007802 */ /* 0x000fe20000000f00 */
[----:B------:R-:W-:Y:S01]  /*14e0*/  ULDC.64 UR4, c[0x4][0x68] ;  /* 0x01001a0000047ab9 */ /* 0x000fe20000000a00 */
[----:B------:R-:W-:Y:S01]  /*14f0*/  ULDC.64 UR6, c[0x4][0x8] ;  /* 0x0100020000067ab9 */ /* 0x000fe20000000a00 */
[----:B01----:R-:W-:Y:S01]  /*1500*/  IMAD.U32 R4, RZ, RZ, UR4 ;  /* 0x00000004ff047e24 */ /* 0x003fe2000f8e00ff */
[----:B------:R0:W1:Y:S01]  /*1510*/  LDC.64 R14, c[0x4][R0] ;  /* 0x01000000000e7b82 */ /* 0x0000620000000a00 */
[----:B------:R-:W-:Y:S01]  /*1520*/  IMAD.U32 R5, RZ, RZ, UR5 ;  /* 0x00000005ff057e24 */ /* 0x000fe2000f8e00ff */
[----:B------:R-:W-:Y:S01]  /*1530*/  ULDC.64 UR4, c[0x4][0x70] ;  /* 0x01001c0000047ab9 */ /* 0x000fe20000000a00 */
[----:B------:R-:W-:Y:S02]  /*1540*/  IMAD.U32 R10, RZ, RZ, UR6 ;  /* 0x00000006ff0a7e24 */ /* 0x000fe4000f8e00ff */
[----:B------:R-:W-:Y:S02]  /*1550*/  IMAD.U32 R6, RZ, RZ, UR4 ;  /* 0x00000004ff067e24 */ /* 0x000fe4000f8e00ff */
[----:B------:R-:W-:-:S02]  /*1560*/  IMAD.U32 R7, RZ, RZ, UR5 ;  /* 0x00000005ff077e24 */ /* 0x000fc4000f8e00ff */
[----:B------:R-:W-:Y:S02]  /*1570*/  IMAD.U32 R11, RZ, RZ, UR7 ;  /* 0x00000007ff0b7e24 */ /* 0x000fe4000f8e00ff */
[----:B------:R-:W-:Y:S02]  /*1580*/  IMAD.MOV.U32 R8, RZ, RZ, 0x1e1 ;  /* 0x000001e1ff087424 */ /* 0x000fe400078e00ff */
[----:B------:R-:W-:Y:S02]  /*1590*/  IMAD.MOV.U32 R12, RZ, RZ, 0x1 ;  /* 0x00000001ff0c7424 */ /* 0x000fe400078e00ff */
[----:B0-----:R-:W-:-:S07]  /*15a0*/  IMAD.MOV.U32 R13, RZ, RZ, RZ ;  /* 0x000000ffff0d7224 */ /* 0x001fce00078e00ff */
[----:B------:R-:W-:-:S07]  /*15b0*/  LEPC R20, `(.L_x_17) ;  /* 0x000000001014794e */ /* 0x000fce0000000000 */
[----:B-1---5:R-:W-:Y:S05]  /*15c0*/  CALL.ABS.NOINC R14 ;  /* 0x000000000e007343 */ /* 0x022fea0003c00000 */
.L_x_17:
[----:B------:R-:W-:-:S06]  /*15d0*/  ULOP3.LUT UR4, UR38, 0x1, URZ, 0xfc, !UPT ;  /* 0x0000000126047892 */ /* 0x000fcc000f8efc3f */
[----:B------:R-:W-:-:S05]  /*15e0*/  IMAD.U32 R0, RZ, RZ, UR4 ;  /* 0x00000004ff007e24 */ /* 0x000fca000f8e00ff */
[----:B------:R-:W-:-:S13]  /*15f0*/  ISETP.NE.AND P0, PT, R0, 0x3, PT ;  /* 0x000000030000780c */ /* 0x000fda0003f05270 */
[----:B------:R-:W-:Y:S05]  /*1600*/  @!P0 BRA `(.L_x_18) ;  /* 0x0000000000048947 */ /* 0x000fea0003800000 */
[----:B------:R-:W-:Y:S01]  /*1610*/  BPT.TRAP 0x1 ;  /* 0x000000040000795c */ /* 0x000fe20000300000 */
.L_x_18:
[----:B------:R-:W2:Y:S01]  /*1620*/  S2UR UR5, SR_CgaCtaId ;  /* 0x00000000000579c3 */ /* 0x000ea20000008800 */
[----:B------:R-:W-:Y:S01]  /*1630*/  UMOV UR4, 0x400 ;  /* 0x0000040000047882 */ /* 0x000fe20000000000 */
[----:B------:R-:W-:Y:S02]  /*1640*/  IMAD.U32 R0, RZ, RZ, UR36 ;  /* 0x00000024ff007e24 */ /* 0x000fe4000f8e00ff */
[----:B------:R-:W-:-:S03]  /*1650*/  IMAD.U32 R3, RZ, RZ, UR37 ;  /* 0x00000025ff037e24 */ /* 0x000fc6000f8e00ff */
[----:B------:R-:W-:Y:S01]  /*1660*/  SHF.L.U32 R0, R0, 0x1f, RZ ;  /* 0x0000001f00007819 */ /* 0x000fe200000006ff */
[----:B--2---:R-:W-:-:S06]  /*1670*/  ULEA UR4, UR5, UR4, 0x18 ;  /* 0x0000000405047291 */ /* 0x004fcc000f8ec03f */
[----:B01----:R-:W-:-:S04]  /*1680*/  IMAD.U32 R4, RZ, RZ, UR4 ;  /* 0x00000004ff047e24 */ /* 0x003fc8000f8e00ff */
[----:B------:R-:W-:-:S04]  /*1690*/  IMAD R3, R3, 0x8, R4 ;  /* 0x0000000803037824 */ /* 0x000fc800078e0204 */
[----:B------:R0:W1:Y:S01]  /*16a0*/  SYNCS.PHASECHK.TRANS64.TRYWAIT P1, [R3+URZ], R0 ;  /* 0x00000000030075a7 */ /* 0x000062000802017f */
[----:B------:R-:W-:Y:S05]  /*16b0*/  @!P0 BRA `(.L_x_19) ;  /* 0x0000000000048947 */ /* 0x000fea0003800000 */
[----:B------:R-:W-:Y:S01]  /*16c0*/  BPT.TRAP 0x1 ;  /* 0x000000040000795c */ /* 0x000fe20000300000 */
.L_x_19:
[----:B-1----:R-:W-:Y:S05]  /*16d0*/  @P1 BRA `(.L_x_20) ;  /* 0x0000000000081947 */ /* 0x002fea0003800000 */
[----:B------:R-:W1:Y:S02]  /*16e0*/  SYNCS.PHASECHK.TRANS64.TRYWAIT P1, [R3+URZ], R0 ;  /* 0x00000000030075a7 */ /* 0x000e64000802017f */
[----:B-1----:R-:W-:Y:S05]  /*16f0*/  @!P1 BRA `(.L_x_21) ;  /* 0x000000c0005c9947 */ /* 0x002fea0003800000 */
.L_x_20:
[----:B------:R-:W-:-:S04]  /*1700*/  UISETP.LT.AND UP0, UPT, UR48, 0x1, UPT ;  /* 0x000000013000788c */ /* 0x000fc8000bf01270 */
[----:B------:R-:W-:-:S06]  /*1710*/  USEL UR4, UR48, 0x1, UP0 ;  /* 0x0000000130047887 */ /* 0x000fcc0008000000 */
[----:B01----:R-:W-:Y:S01]  /*1720*/  IMAD.U32 R0, RZ, RZ, UR4 ;  /* 0x00000004ff007e24 */ /* 0x003fe2000f8e00ff */
[----:B------:R-:W-:Y:S05]  /*1730*/  WARPSYNC.ALL ;  /* 0x0000000000007948 */ /* 0x000fea0003800000 */
[----:B------:R-:W-:-:S04]  /*1740*/  IADD3 R0, -R0, UR48, RZ ;  /* 0x0000003000007c10 */ /* 0x000fc8000fffe1ff */
[----:B------:R-:W-:Y:S02]  /*1750*/  ISETP.GE.AND P1, PT, R0, 0x1, PT ;  /* 0x000000010000780c */ /* 0x000fe40003f26270 */
[----:B------:R-:W-:Y:S01]  /*1760*/  R2UR UR4, R4 ;  /* 0x00000000040472ca */ /* 0x000fe200000e0000 */
[----:B------:R-:W-:Y:S01]  /*1770*/  ULOP3.LUT UR8, UR52, 0x10000, URZ, 0xfc, !UPT ;  /* 0x0001000034087892 */ /* 0x000fe2000f8efc3f */
[----:B------:R-:W-:Y:S01]  /*1780*/  WARPGROUP.ARRIVE ;  /* 0x00000000000079c5 */ /* 0x000fe20000000000 */
[----:B------:R-:W-:Y:S01]  /*1790*/  UMOV UR5, 0x40000040 ;  /* 0x4000004000057882 */ /* 0x000fe20000000000 */
[----:B------:R-:W-:Y:S01]  /*17a0*/  UMOV UR7, 0x40000040 ;  /* 0x4000004000077882 */ /* 0x000fe20000000000 */
[----:B------:R-:W-:-:S08]  /*17b0*/  UIMAD UR10, UR37, 0xc00, UR8 ;  /* 0x00000c00250a78a4 */ /* 0x000fd0000f8e0208 */
[----:B------:R-:W-:-:S04]  /*17c0*/  UIADD3 UR4, UR4, 0x24100, URZ ;  /* 0x0002410004047890 */ /* 0x000fc8000fffe03f */
[----:B------:R-:W-:-:S04]  /*17d0*/  USHF.R.U32.HI UR4, URZ, 0x4, UR4 ;  /* 0x000000043f047899 */ /* 0x000fc80008011604 */
[----:B------:R-:W-:-:S04]  /*17e0*/  ULOP3.LUT UR4, UR4, 0x3fff, URZ, 0xc0, !UPT ;  /* 0x00003fff04047892 */ /* 0x000fc8000f8ec03f */
[----:B------:R-:W-:-:S03]  /*17f0*/  ULOP3.LUT UR9, UR4, 0x10000, URZ, 0xfc, !UPT ;  /* 0x0001000004097892 */ /* 0x000fc6000f8efc3f */
[----:B------:R-:W-:Y:S01]  /*1800*/  UMOV UR4, UR10 ;  /* 0x0000000a00047c82 */ /* 0x000fe20008000000 */
[----:B------:R-:W-:-:S07]  /*1810*/  ULEA UR11, UR37, UR9, 0xa ;  /* 0x00000009250b7291 */ /* 0x000fce000f8e503f */
[----:B------:R-:W-:Y:S02]  /*1820*/  UMOV UR6, UR11 ;  /* 0x0000000b00067c82 */ /* 0x000fe40008000000 */
[----:B------:R-:W-:Y:S01]  /*1830*/  IGMMA.64x128x32.S8.S8 R152, gdesc[UR4], RZ, !UPT, gsb0 ;  /* 0x03600000049879f1 */ /* 0x000fe2000c0410ff */
[----:B------:R-:W-:Y:S01]  /*1840*/  UIADD3 UR4, UR10, 0x400, URZ ;  /* 0x000004000a047890 */ /* 0x000fe2000fffe03f */
[----:B------:R-:W-:Y:S01]  /*1850*/  UMOV UR5, 0x40000040 ;  /* 0x4000004000057882 */ /* 0x000fe20000000000 */
[----:B------:R-:W-:Y:S02]  /*1860*/  WARPGROUP.DEPBAR.LE gsb0, 0x0 ;  /* 0x00008000000079c5 */ /* 0x000fe40000010000 */
[----:B------:R-:W-:-:S06]  /*1870*/  WARPGROUP.ARRIVE ;  /* 0x00000000000079c5 */ /* 0x000fcc0000000000 */
[----:B------:R-:W-:Y:S01]  /*1880*/  IGMMA.64x128x32.S8.S8 R88, gdesc[UR4], RZ, !UPT, gsb0 ;  /* 0x03600000045879f1 */ /* 0x000fe2000c0410ff */
[----:B------:R-:W-:Y:S01]  /*1890*/  UIADD3 UR4, UR10, 0x800, URZ ;  /* 0x000008000a047890 */ /* 0x000fe2000fffe03f */
[----:B------:R-:W-:Y:S01]  /*18a0*/  UMOV UR5, 0x40000040 ;  /* 0x4000004000057882 */ /* 0x000fe20000000000 */
[----:B------:R-:W-:Y:S02]  /*18b0*/  WARPGROUP.DEPBAR.LE gsb0, 0x0 ;  /* 0x00008000000079c5 */ /* 0x000fe40000010000 */
[----:B------:R-:W-:-:S06]  /*18c0*/  WARPGROUP.ARRIVE ;  /* 0x00000000000079c5 */ /* 0x000fcc0000000000 */
[----:B------:R-:W-:Y:S01]  /*18d0*/  IGMMA.64x128x32.S8.S8 R24, gdesc[UR4], RZ, !UPT, gsb0 ;  /* 0x03600000041879f1 */ /* 0x000fe2000c0410ff */
[----:B------:R-:W-:Y:S02]  /*18e0*/  UIADD3 UR4, UR10, 0x2, URZ ;  /* 0x000000020a047890 */ /* 0x000fe4000fffe03f */
[----:B------:R-:W-:Y:S01]  /*18f0*/  UIADD3 UR6, UR11, 0x2, URZ ;  /* 0x000000020b067890 */ /* 0x000fe2000fffe03f */
[----:B------:R-:W-:Y:S01]  /*1900*/  UMOV UR5, 0x40000040 ;  /* 0x4000004000057882 */ /* 0x000fe20000000000 */
[----:B------:R-:W-:Y:S01]  /*1910*/  UMOV UR7, 0x40000040 ;  /* 0x4000004000077882 */ /* 0x000fe20000000000 */
[----:B------:R-:W-:Y:S02]  /*1920*/  WARPGROUP.DEPBAR.LE gsb0, 0x0 ;  /* 0x00008000000079c5 */ /* 0x000fe40000010000 */
[----:B------:R-:W-:-:S06]  /*1930*/  WARPGROUP.ARRIVE ;  /* 0x00000000000079c5 */ /* 0x000fcc0000000000 */
[----:B------:R-:W-:Y:S01]  /*1940*/  IGMMA.64x128x32.S8.S8 R152, gdesc[UR4], R152, gsb0 ;  /* 0x03600000049879f1 */ /* 0x000fe20008041098 */
[----:B------:R-:W-:Y:S01]  /*1950*/  UIADD3 UR4, UR10, 0x402, URZ ;  /* 0x000004020a047890 */ /* 0x000fe2000fffe03f */
        /* <DEDUP_REMOVED lines=42> */
[----:B------:R-:W-:Y:S03]  /*1c00*/  IGMMA.64x128x32.S8.S8 R24, gdesc[UR4], R24, gsb0 ;  /* 0x03600000041879f1 */ /* 0x000fe60008041018 */
[----:B------:R-:W-:Y:S02]  /*1c10*/  WARPGROUP.DEPBAR.LE gsb0, 0x0 ;  /* 0x00008000000079c5 */ /* 0x000fe40000010000 */
[----:B------:R-:W-:Y:S05]  /*1c20*/  @!P1 BRA `(.L_x_22) ;  /* 0x0000000400d49947 */ /* 0x000fea0003800000 */
[----:B------:R-:W-:Y:S01]  /*1c30*/  UIADD3 UR11, UR37, 0x1, URZ ;  /* 0x00000001250b7890 */ /* 0x000fe2000fffe03f */
[----:B------:R-:W-:Y:S01]  /*1c40*/  R2UR UR12, R0 ;  /* 0x00000000000c72ca */ /* 0x000fe200000e0000 */
[----:B------:R-:W-:Y:S02]  /*1c50*/  UMOV UR10, UR37 ;  /* 0x00000025000a7c82 */ /* 0x000fe40008000000 */
[----:B------:R-:W-:-:S04]  /*1c60*/  UISETP.NE.AND UP0, UPT, UR11, 0x3, UPT ;  /* 0x000000030b00788c */ /* 0x000fc8000bf05270 */
[----:B------:R-:W-:Y:S02]  /*1c70*/  USEL UR4, URZ, 0x1, UP0 ;  /* 0x000000013f047887 */ /* 0x000fe40008000000 */
[----:B------:R-:W-:Y:S02]  /*1c80*/  USEL UR11, UR11, URZ, UP0 ;  /* 0x0000003f0b0b7287 */ /* 0x000fe40008000000 */
[----:B------:R-:W-:-:S06]  /*1c90*/  ULOP3.LUT UR4, UR36, UR4, URZ, 0x3c, !UPT ;  /* 0x0000000424047292 */ /* 0x000fcc000f8e3c3f */
[----:B------:R-:W-:-:S07]  /*1ca0*/  IMAD.U32 R5, RZ, RZ, UR4 ;  /* 0x00000004ff057e24 */ /* 0x000fce000f8e00ff */
.L_x_29:
[----:B------:R-:W-:Y:S05]  /*1cb0*/  @!P0 BRA `(.L_x_23) ;  /* 0x0000000000048947 */ /* 0x000fea0003800000 */
[----:B------:R-:W-:Y:S01]  /*1cc0*/  BPT.TRAP 0x1 ;  /* 0x000000040000795c */ /* 0x000fe20000300000 */
.L_x_23:
[----:B------:R-:W0:Y:S01]  /*1cd0*/  S2UR UR5, SR_CgaCtaId ;  /* 0x00000000000579c3 */ /* 0x000e220000008800 */
[----:B------:R-:W-:Y:S01]  /*1ce0*/  UMOV UR4, 0x400 ;  /* 0x0000040000047882 */ /* 0x000fe20000000000 */
[----:B------:R-:W-:Y:S01]  /*1cf0*/  IMAD.U32 R3, RZ, RZ, UR11 ;  /* 0x0000000bff037e24 */ /* 0x000fe2000f8e00ff */
[----:B------:R-:W-:Y:S01]  /*1d00*/  SHF.L.U32 R0, R5, 0x1f, RZ ;  /* 0x0000001f05007819 */ /* 0x000fe200000006ff */
[----:B0-----:R-:W-:-:S06]  /*1d10*/  ULEA UR4, UR5, UR4, 0x18 ;  /* 0x0000000405047291 */ /* 0x001fcc000f8ec03f */
[----:B------:R-:W-:-:S04]  /*1d20*/  IMAD.U32 R4, RZ, RZ, UR4 ;  /* 0x00000004ff047e24 */ /* 0x000fc8000f8e00ff */
[----:B------:R-:W-:-:S04]  /*1d30*/  IMAD R3, R3, 0x8, R4 ;  /* 0x0000000803037824 */ /* 0x000fc800078e0204 */
[----:B------:R0:W1:Y:S01]  /*1d40*/  SYNCS.PHASECHK.TRANS64.TRYWAIT P1, [R3+URZ], R0 ;  /* 0x00000000030075a7 */ /* 0x000062000802017f */
[----:B------:R-:W-:Y:S05]  /*1d50*/  @!P0 BRA `(.L_x_24) ;  /* 0x0000000000048947 */ /* 0x000fea0003800000 */
[----:B------:R-:W-:Y:S01]  /*1d60*/  BPT.TRAP 0x1 ;  /* 0x000000040000795c */ /* 0x000fe20000300000 */
.L_x_24:
[----:B-1----:R-:W-:Y:S05]  /*1d70*/  @P1 BRA `(.L_x_25) ;  /* 0x0000000000081947 */ /* 0x002fea0003800000 */
[----:B------:R-:W1:Y:S02]  /*1d80*/  SYNCS.PHASECHK.TRANS64.TRYWAIT P1, [R3+URZ], R0 ;  /* 0x00000000030075a7 */ /* 0x000e64000802017f */
[----:B-1----:R-:W-:Y:S05]  /*1d90*/  @!P1 BRA `(.L_x_26) ;  /* 0x000000b800c89947 */ /* 0x002fea0003800000 */
.L_x_25:
[----:B------:R-:W-:Y:S01]  /*1da0*/  UIMAD UR13, UR11, 0xc00, UR8 ;  /* 0x00000c000b0d78a4 */ /* 0x000fe2000f8e0208 */
[----:B------:R-:W-:Y:S01]  /*1db0*/  WARPGROUP.ARRIVE ;  /* 0x00000000000079c5 */ /* 0x000fe20000000000 */
[----:B------:R-:W-:Y:S01]  /*1dc0*/  ULEA UR14, UR11, UR9, 0xa ;  /* 0x000000090b0e7291 */ /* 0x000fe2000f8e503f */
[----:B------:R-:W-:Y:S01]  /*1dd0*/  UMOV UR5, 0x40000040 ;  /* 0x4000004000057882 */ /* 0x000fe20000000000 */
[----:B------:R-:W-:-:S03]  /*1de0*/  UMOV UR7, 0x40000040 ;  /* 0x4000004000077882 */ /* 0x000fc60000000000 */
[----:B------:R-:W-:Y:S02]  /*1df0*/  UMOV UR4, UR13 ;  /* 0x0000000d00047c82 */ /* 0x000fe40008000000 */
[----:B------:R-:W-:Y:S02]  /*1e00*/  UMOV UR6, UR14 ;  /* 0x0000000e00067c82 */ /* 0x000fe40008000000 */
        /* <DEDUP_REMOVED lines=64> */
[----:B------:R-:W-:Y:S01]  /*2210*/  BPT.TRAP 0x1 ;  /* 0x000000040000795c */ /* 0x000fe20000300000 */
.L_x_27:
[----:B------:R-:W-:Y:S01]  /*2220*/  ISETP.NE.AND P1, PT, R18, RZ, PT ;  /* 0x000000ff1200720c */ /* 0x000fe20003f25270 */
[----:B01----:R-:W-:Y:S01]  /*2230*/  IMAD.U32 R3, RZ, RZ, UR10 ;  /* 0x0000000aff037e24 */ /* 0x003fe2000f8e00ff */
[----:B------:R-:W-:-:S11]  /*2240*/  UISETP.GT.U32.AND UP0, UPT, UR38, 0x1, UPT ;  /* 0x000000012600788c */ /* 0x000fd6000bf04070 */
[----:B------:R-:W-:-:S04]  /*2250*/  @P1 IMAD R0, R3, 0x8, R4 ;  /* 0x0000000803001824 */ /* 0x000fc800078e0204 */
[----:B------:R-:W-:-:S05]  /*2260*/  @P1 VIADD R0, R0, 0x18 ;  /* 0x0000001800001836 */ /* 0x000fca0000000000 */
[----:B------:R-:W-:-:S04]  /*2270*/  @P1 PRMT R0, R19, 0x654, R0 ;  /* 0x0000065413001816 */ /* 0x000fc80000000000 */
[----:B------:R0:W-:Y:S01]  /*2280*/  @P1 SYNCS.ARRIVE.TRANS64.RED.A1T0 RZ, [R0+URZ], RZ ;  /* 0x000000ff00ff19a7 */ /* 0x0001e2000810043f */
[----:B------:R-:W-:-:S13]  /*2290*/  PLOP3.LUT P1, PT, PT, PT, UP0, 0x80, 0x0 ;  /* 0x000000000000781c */ /* 0x000fda0003f2f008 */
[----:B0-----:R-:W-:Y:S05]  /*22a0*/  @P1 BRA `(.L_x_28) ;  /* 0x0000000000041947 */ /* 0x001fea0003800000 */
[----:B------:R-:W-:Y:S01]  /*22b0*/  BPT.TRAP 0x1 ;  /* 0x000000040000795c */ /* 0x000fe20000300000 */
.L_x_28:
[----:B------:R-:W-:Y:S02]  /*22c0*/  UISETP.GT.AND UP2, UPT, UR12, 0x1, UPT ;  /* 0x000000010c00788c */ /* 0x000fe4000bf44270 */
[----:B------:R-:W-:Y:S02]  /*22d0*/  UIADD3 UR11, UR11, 0x1, URZ ;  /* 0x000000010b0b7890 */ /* 0x000fe4000fffe03f */
[----:B------:R-:W-:Y:S02]  /*22e0*/  UIADD3 UR10, UR10, 0x1, URZ ;  /* 0x000000010a0a7890 */ /* 0x000fe4000fffe03f */
[----:B------:R-:W-:Y:S01]  /*22f0*/  PLOP3.LUT P1, PT, PT, PT, UP2, 0x80, 0x0 ;  /* 0x000000000000781c */ /* 0x000fe20003f2f028 */
[----:B------:R-:W-:Y:S02]  /*2300*/  UISETP.NE.AND UP0, UPT, UR11, 0x3, UPT ;  /* 0x000000030b00788c */ /* 0x000fe4000bf05270 */
[----:B------:R-:W-:Y:S02]  /*2310*/  UISETP.NE.AND UP1, UPT, UR10, 0x3, UPT ;  /* 0x000000030a00788c */ /* 0x000fe4000bf25270 */
[----:B------:R-:W-:-:S02]  /*2320*/  USEL UR4, URZ, 0x1, UP0 ;  /* 0x000000013f047887 */ /* 0x000fc40008000000 */
[----:B------:R-:W-:Y:S02]  /*2330*/  UIADD3 UR12, UR12, -0x1, URZ ;  /* 0xffffffff0c0c7890 */ /* 0x000fe4000fffe03f */
[----:B------:R-:W-:Y:S02]  /*2340*/  USEL UR11, UR11, URZ, UP0 ;  /* 0x0000003f0b0b7287 */ /* 0x000fe40008000000 */
[----:B------:R-:W-:Y:S01]  /*2350*/  USEL UR10, UR10, URZ, UP1 ;  /* 0x0000003f0a0a7287 */ /* 0x000fe20008800000 */
[----:B------:R-:W-:Y:S01]  /*2360*/  LOP3.LUT R5, R5, UR4, RZ, 0x3c, !PT ;  /* 0x0000000405057c12 */ /* 0x000fe2000f8e3cff */
[----:B------:R-:W-:Y:S10]  /*2370*/  @P1 BRA `(.L_x_29) ;  /* 0xfffffff8004c1947 */ /* 0x000ff4000383ffff */
.L_x_22:
[----:B------:R-:W0:Y:S02]  /*2380*/  LDC R0, c[0x0][0x28c] ;  /* 0x0000a300ff007b82 */ /* 0x000e240000000800 */
[----:B0-----:R-:W-:-:S13]  /*2390*/  ISETP.GE.AND P1, PT, R0, 0x1, PT ;  /* 0x000000010000780c */ /* 0x001fda0003f26270 */
[----:B------:R-:W-:Y:S05]  /*23a0*/  @!P1 BRA `(.L_x_30) ;  /* 0x0000000000549947 */ /* 0x000fea0003800000 */
[----:B------:R-:W-:Y:S05]  /*23b0*/  @!P0 BRA `(.L_x_31) ;  /* 0x0000000000048947 */ /* 0x000fea0003800000 */
[----:B------:R-:W-:Y:S01]  /*23c0*/  BPT.TRAP 0x1 ;  /* 0x000000040000795c */ /* 0x000fe20000300000 */
.L_x_31:
[----:B------:R-:W-:Y:S01]  /*23d0*/  ISETP.NE.AND P0, PT, R18, RZ, PT ;  /* 0x000000ff1200720c */ /* 0x000fe20003f05270 */
[----:B------:R-:W-:-:S12]  /*23e0*/  BSSY B0, `(.L_x_32) ;  /* 0x000000d000007945 */ /* 0x000fd80003800000 */
[----:B------:R-:W-:Y:S05]  /*23f0*/  @!P0 BRA `(.L_x_33) ;  /* 0x00000000002c8947 */ /* 0x000fea0003800000 */
[----:B------:R-:W-:-:S04]  /*2400*/  UISETP.LT.AND UP0, UPT, UR48, 0x1, UPT ;  /* 0x000000013000788c */ /* 0x000fc8000bf01270 */
[----:B------:R-:W-:-:S04]  /*2410*/  USEL UR6, UR48, 0x1, UP0 ;  /* 0x0000000130067887 */ /* 0x000fc80008000000 */
[----:B------:R-:W-:-:S04]  /*2420*/  UIADD3 UR6, UR37, UR48, -UR6 ;  /* 0x0000003025067290 */ /* 0x000fc8000fffe806 */
[----:B------:R-:W-:-:S04]  /*2430*/  UIMAD.WIDE.U32 UR4, UR6, -0x55555555, URZ ;  /* 0xaaaaaaab060478a5 */ /* 0x000fc8000f8e003f */
[----:B------:R-:W-:-:S04]  /*2440*/  USHF.R.U32.HI UR4, URZ, 0x1, UR5 ;  /* 0x000000013f047899 */ /* 0x000fc80008011605 */
[----:B------:R-:W-:-:S06]  /*2450*/  UIMAD UR6, UR4, -0x3, UR6 ;  /* 0xfffffffd040678a4 */ /* 0x000fcc000f8e0206 */
[----:B------:R-:W-:-:S04]  /*2460*/  IMAD.U32 R3, RZ, RZ, UR6 ;  /* 0x00000006ff037e24 */ /* 0x000fc8000f8e00ff */
[----:B------:R-:W-:-:S04]  /*2470*/  IMAD R0, R3, 0x8, R4 ;  /* 0x0000000803007824 */ /* 0x000fc800078e0204 */
[----:B------:R-:W-:-:S05]  /*2480*/  VIADD R0, R0, 0x18 ;  /* 0x0000001800007836 */ /* 0x000fca0000000000 */
[----:B------:R-:W-:-:S04]  /*2490*/  PRMT R0, R19, 0x654, R0 ;  /* 0x0000065413007816 */ /* 0x000fc80000000000 */
[----:B------:R0:W-:Y:S03]  /*24a0*/  SYNCS.ARRIVE.TRANS64.RED.A1T0 RZ, [R0+URZ], RZ ;  /* 0x000000ff00ff79a7 */ /* 0x0001e6000810043f */
.L_x_33:
[----:B------:R-:W-:Y:S05]  /*24b0*/  BSYNC B0 ;  /* 0x0000000000007941 */ /* 0x000fea0003800000 */
.L_x_32:
[----:B------:R-:W-:-:S06]  /*24c0*/  UISETP.GT.U32.AND UP0, UPT, UR38, 0x1, UPT ;  /* 0x000000012600788c */ /* 0x000fcc000bf04070 */
[----:B------:R-:W-:-:S13]  /*24d0*/  PLOP3.LUT P0, PT, PT, PT, UP0, 0x80, 0x0 ;  /* 0x000000000000781c */ /* 0x000fda0003f0f008 */
[----:B------:R-:W-:Y:S05]  /*24e0*/  @P0 BRA `(.L_x_30) ;  /* 0x0000000000040947 */ /* 0x000fea0003800000 */
[----:B------:R-:W-:Y:S01]  /*24f0*/  BPT.TRAP 0x1 ;  /* 0x000000040000795c */ /* 0x000fe20000300000 */
.L_x_30:
[----:B0-----:R-:W-:Y:S01]  /*2500*/  LOP3.LUT R0, R2, 0x3, RZ, 0xc0, !PT ;  /* 0x0000000302007812 */ /* 0x001fe200078ec0ff */
[----:B------:R-:W-:Y:S01]  /*2510*/  IMAD.MOV.U32 R217, RZ, RZ, -0x2 ;  /* 0xfffffffeffd97424 */ /* 0x000fe200078e00ff */
[----:B------:R-:W-:Y:S01]  /*2520*/  ULDC UR6, c[0x0][0x288] ;  /* 0x0000a20000067ab9 */ /* 0x000fe20000000800 */
[----:B------:R-:W-:Y:S01]  /*2530*/  USHF.L.U32 UR40, UR40, 0x7, URZ ;  /* 0x0000000728287899 */ /* 0x000fe2000800063f */
[--C-:B------:R-:W-:Y:S01]  /*2540*/  SHF.R.U32.HI R3, RZ, 0x2, R2.reuse ;  /* 0x00000002ff037819 */ /* 0x100fe20000011602 */
[----:B------:R-:W-:Y:S01]  /*2550*/  IMAD R217, R0, R217, UR6 ;  /* 0x0000000600d97e24 */ /* 0x000fe2000f8e02d9 */
[----:B------:R-:W-:Y:S01]  /*2560*/  SHF.R.U32.HI R0, RZ, 0x7, R2 ;  /* 0x00000007ff007819 */ /* 0x000fe20000011602 */
[----:B------:R-:W-:Y:S01]  /*2570*/  UIMAD.WIDE UR8, UR49, 0x180, URZ ;  /* 0x00000180310878a5 */ /* 0x000fe2000f8e023f */
[----:B------:R-:W-:Y:S01]  /*2580*/  LOP3.LUT R4, R2, 0x60, RZ, 0xc0, !PT ;  /* 0x0000006002047812 */ /* 0x000fe200078ec0ff */
[----:B------:R-:W-:Y:S01]  /*2590*/  UIMAD UR49, UR49, 0x180, URZ ;  /* 0x00000180313178a4 */ /* 0x000fe2000f8e023f */
[----:B------:R-:W-:Y:S01]  /*25a0*/  LOP3.LUT R0, R0, 0x1, RZ, 0xc0, !PT ;  /* 0x0000000100007812 */ /* 0x000fe200078ec0ff */
[----:B------:R-:W-:Y:S01]  /*25b0*/  IMAD.SHL.U32 R10, R2, 0x2, RZ ;  /* 0x00000002020a7824 */ /* 0x000fe200078e00ff */
[----:B------:R-:W-:Y:S01]  /*25c0*/  LOP3.LUT R3, R3, 0x7, RZ, 0xc0, !PT ;  /* 0x0000000703037812 */ /* 0x000fe200078ec0ff */
[----:B------:R-:W-:Y:S01]  /*25d0*/  IMAD.U32 R11, RZ, RZ, UR40 ;  /* 0x00000028ff0b7e24 */ /* 0x000fe2000f8e00ff */
[----:B------:R-:W-:Y:S01]  /*25e0*/  SHF.R.U32.HI R4, RZ, 0x1, R4 ;  /* 0x00000001ff047819 */ /* 0x000fe20000011604 */
[----:B------:R-:W-:Y:S01]  /*25f0*/  UISETP.GE.AND UP0, UPT, UR40, UR6, UPT ;  /* 0x000000062800728c */ /* 0x000fe2000bf06270 */
[----:B------:R-:W-:Y:S01]  /*2600*/  IMAD.SHL.U32 R6, R0, 0x40, RZ ;  /* 0x0000004000067824 */ /* 0x000fe200078e00ff */
[----:B------:R-:W-:Y:S01]  /*2610*/  UIADD3 UR37, UR48, UR37, URZ ;  /* 0x0000002530257290 */ /* 0x000fe2000fffe03f */
[--C-:B------:R-:W-:Y:S01]  /*2620*/  IADD3 R5, RZ, -R4, -R3.reuse ;  /* 0x80000004ff057210 */ /* 0x100fe20007ffe803 */
[----:B------:R-:W-:Y:S01]  /*2630*/  ULDC UR11, c[0x0][0x284] ;  /* 0x0000a100000b7ab9 */ /* 0x000fe20000000800 */
[----:B------:R-:W-:Y:S01]  /*2640*/  USHF.R.S32.HI UR14, URZ, 0x1f, UR41 ;  /* 0x0000001f3f0e7899 */ /* 0x000fe20008011429 */
[----:B------:R-:W-:Y:S01]  /*2650*/  LOP3.LUT R10, R11, 0x6, R10, 0xf8, !PT ;  /* 0x000000060b0a7812 */ /* 0x000fe200078ef80a */
[----:B------:R-:W-:Y:S01]  /*2660*/  UISETP.GE.OR UP0, UPT, UR49, UR11, UP0 ;  /* 0x0000000b3100728c */ /* 0x000fe20008706670 */
[----:B------:R-:W-:Y:S01]  /*2670*/  LOP3.LUT R3, R6, 0x40, R3, 0xe2, !PT ;  /* 0x0000004006037812 */ /* 0x000fe200078ee203 */
[----:B------:R-:W-:Y:S01]  /*2680*/  ULDC.64 UR12, c[0x0][0x5d0] ;  /* 0x00017400000c7ab9 */ /* 0x000fe20000000a00 */
[----:B------:R-:W-:Y:S01]  /*2690*/  UISETP.GT.U32.AND UP1, UPT, UR37, 0x2, UPT ;  /* 0x000000022500788c */ /* 0x000fe2000bf24070 */
[----:B------:R-:W-:Y:S01]  /*26a0*/  IMAD R0, R0, -0x40, R5 ;  /* 0xffffffc000007824 */ /* 0x000fe200078e0205 */
[----:B------:R-:W-:Y:S01]  /*26b0*/  UIMAD.WIDE.U32 UR4, UR37, -0x55555555, URZ ;  /* 0xaaaaaaab250478a5 */ /* 0x000fe2000f8e003f */
[----:B------:R-:W-:Y:S01]  /*26c0*/  SHF.R.S32.HI R11, RZ, 0x1f, R10 ;  /* 0x0000001fff0b7819 */ /* 0x000fe2000001140a */
[----:B------:R-:W-:-:S02]  /*26d0*/  UIMAD UR4, UR14, UR12, URZ ;  /* 0x0000000c0e0472a4 */ /* 0x000fc4000f8e023f */
[----:B------:R-:W-:Y:S01]  /*26e0*/  IMAD.U32 R5, RZ, RZ, UR12 ;  /* 0x0000000cff057e24 */ /* 0x000fe2000f8e00ff */
[----:B------:R-:W-:Y:S01]  /*26f0*/  UISETP.LT.U32.AND UP1, UPT, UR48, 0x3, UP1 ;  /* 0x000000033000788c */ /* 0x000fe20008f21070 */
[----:B------:R-:W-:Y:S01]  /*2700*/  PLOP3.LUT P0, PT, PT, PT, UP0, 0x80, 0x0 ;  /* 0x000000000000781c */ /* 0x000fe20003f0f008 */
[----:B------:R-:W-:Y:S01]  /*2710*/  UISETP.GE.U32.AND UP2, UPT, UR48, 0x3, UPT ;  /* 0x000000033000788c */ /* 0x000fe2000bf46070 */
[----:B------:R-:W-:Y:S01]  /*2720*/  LOP3.LUT R3, R3, UR8, R4, 0xfe, !PT ;  /* 0x0000000803037c12 */ /* 0x000fe2000f8efe04 */
[----:B------:R-:W-:Y:S02]  /*2730*/  UIMAD UR6, UR41, UR13, UR4 ;  /* 0x0000000d290672a4 */ /* 0x000fe4000f8e0204 */
[----:B------:R-:W-:Y:S01]  /*2740*/  IMAD.WIDE.U32 R4, R5, UR41, R10 ;  /* 0x0000002905047c25 */ /* 0x000fe2000f8e000a */
[----:B------:R-:W-:Y:S01]  /*2750*/  ULDC.64 UR16, c[0x0][0x5c8] ;  /* 0x0001720000107ab9 */ /* 0x000fe20000000a00 */
[----:B------:R-:W-:Y:S02]  /*2760*/  USEL UR7, URZ, 0x1, !UP1 ;  /* 0x000000013f077887 */ /* 0x000fe4000c800000 */
[----:B------:R-:W-:Y:S01]  /*2770*/  UIMAD UR10, UR9, UR16, URZ ;  /* 0x00000010090a72a4 */ /* 0x000fe2000f8e023f */
[----:B------:R-:W-:Y:S01]  /*2780*/  IMAD.U32 R7, RZ, RZ, UR11 ;  /* 0x0000000bff077e24 */ /* 0x000fe2000f8e00ff */
[----:B------:R-:W-:Y:S01]  /*2790*/  USHF.R.U32.HI UR4, URZ, 0x1, UR5 ;  /* 0x000000013f047899 */ /* 0x000fe20008011605 */
[----:B------:R-:W-:Y:S01]  /*27a0*/  IMAD.U32 R6, RZ, RZ, UR17 ;  /* 0x00000011ff067e24 */ /* 0x000fe2000f8e00ff */
[----:B------:R-:W-:Y:S01]  /*27b0*/  ULOP3.LUT UR36, UR36, UR7, URZ, 0x3c, !UPT ;  /* 0x0000000724247292 */ /* 0x000fe2000f8e3c3f */
[----:B------:R-:W-:Y:S01]  /*27c0*/  VIADD R5, R5, UR6 ;  /* 0x0000000605057c36 */ /* 0x000fe20008000000 */
[----:B------:R-:W-:Y:S01]  /*27d0*/  IADD3 R0, R7, -UR49, R0 ;  /* 0x8000003107007c10 */ /* 0x000fe2000fffe000 */
[----:B------:R-:W-:Y:S01]  /*27e0*/  UIMAD UR37, UR4, -0x3, UR37 ;  /* 0xfffffffd042578a4 */ /* 0x000fe2000f8e0225 */
[----:B------:R-:W-:Y:S01]  /*27f0*/  VIADD R217, R217, -UR40 ;  /* 0x80000028d9d97c36 */ /* 0x000fe20008000000 */
[----:B------:R-:W-:Y:S01]  /*2800*/  @UP2 ULOP3.LUT UR36, UR36, 0x1, UR4, 0x78, !UPT ;  /* 0x0000000124242892 */ /* 0x000fe2000f8e7804 */
[----:B------:R-:W-:Y:S01]  /*2810*/  IMAD.WIDE.U32 R4, R3, UR16, R4 ;  /* 0x0000001003047c25 */ /* 0x000fe2000f8e0004 */
[----:B------:R-:W-:-:S03]  /*2820*/  UMOV UR49, 0xffffffff ;  /* 0xffffffff00317882 */ /* 0x000fc60000000000 */
[----:B------:R-:W-:Y:S01]  /*2830*/  IMAD R7, R3, R6, UR10 ;  /* 0x0000000a03077e24 */ /* 0x000fe2000f8e0206 */
[----:B------:R-:W-:Y:S06]  /*2840*/  @P0 BRA `(.L_x_34) ;  /* 0x0000009000b80947 */ /* 0x000fec0003800000 */
[----:B-----5:R-:W-:Y:S01]  /*2850*/  ISETP.NE.AND P0, PT, R22, RZ, PT ;  /* 0x000000ff1600720c */ /* 0x020fe20003f05270 */
[----:B------:R-:W-:Y:S01]  /*2860*/  BSSY B0, `(.L_x_34) ;  /* 0x000092c000007945 */ /* 0x000fe20003800000 */
[----:B------:R-:W-:-:S11]  /*2870*/  IMAD.IADD R20, R5, 0x1, R7 ;  /* 0x0000000105147824 */ /* 0x000fd600078e0207 */
[----:B------:R-:W-:Y:S05]  /*2880*/  @!P0 BRA `(.L_x_35) ;  /* 0x0000005c00788947 */ /* 0x000fea0003800000 */
[----:B------:R-:W0:Y:S01]  /*2890*/  LDC.64 R14, c[0x0][0x5b0] ;  /* 0x00016c00ff0e7b82 */ /* 0x000e220000000a00 */
[----:B------:R-:W-:Y:S01]  /*28a0*/  ULDC.64 UR4, c[0x0][0x5b8] ;  /* 0x00016e0000047ab9 */ /* 0x000fe20000000a00 */
[----:B------:R-:W-:Y:S01]  /*28b0*/  ISETP.GE.AND P0, PT, R0, 0x1, PT ;  /* 0x000000010000780c */ /* 0x000fe20003f06270 */
[----:B------:R-:W-:Y:S01]  /*28c0*/  IMAD.U32 R7, RZ, RZ, UR4 ;  /* 0x00000004ff077e24 */ /* 0x000fe2000f8e00ff */
[----:B------:R-:W-:Y:S01]  /*28d0*/  UIMAD UR4, UR14, UR4, URZ ;  /* 0x000000040e0472a4 */ /* 0x000fe2000f8e023f */
[----:B------:R-:W-:Y:S01]  /*28e0*/  BSSY B1, `(.L_x_36) ;  /* 0x000000e000017945 */ /* 0x000fe20003800000 */
[----:B------:R-:W-:Y:S01]  /*28f0*/  ISETP.LT.OR P2, PT, R217, 0x1, !P0 ;  /* 0x00000001d900780c */ /* 0x000fe20004741670 */
[----:B------:R-:W-:Y:S01]  /*2900*/  IMAD.WIDE.U32 R10, R7, UR41, R10 ;  /* 0x00000029070a7c25 */ /* 0x000fe2000f8e000a */
[----:B------:R-:W1:Y:S01]  /*2910*/  LDC.64 R12, c[0x0][0x5a8] ;  /* 0x00016a00ff0c7b82 */ /* 0x000e620000000a00 */
[----:B------:R-:W-:Y:S02]  /*2920*/  UIMAD UR4, UR41, UR5, UR4 ;  /* 0x00000005290472a4 */ /* 0x000fe4000f8e0204 */
[----:B------:R-:W-:-:S04]  /*2930*/  IMAD.MOV.U32 R8, RZ, RZ, R10 ;  /* 0x000000ffff087224 */ /* 0x000fc800078e000a */
[----:B------:R-:W-:Y:S02]  /*2940*/  VIADD R9, R11, UR4 ;  /* 0x000000040b097c36 */ /* 0x000fe40008000000 */
[----:B0-----:R-:W-:Y:S02]  /*2950*/  IMAD R218, R14, UR9, RZ ;  /* 0x000000090eda7c24 */ /* 0x001fe4000f8e02ff */
[----:B------:R-:W-:-:S04]  /*2960*/  IMAD.WIDE.U32 R6, R3, R14, R8 ;  /* 0x0000000e03067225 */ /* 0x000fc800078e0008 */
[----:B------:R-:W-:Y:S01]  /*2970*/  IMAD R219, R3, R15, R218 ;  /* 0x0000000f03db7224 */ /* 0x000fe200078e02da */
[----:B-1----:R-:W-:-:S04]  /*2980*/  IADD3 R6, P1, R6, R12, RZ ;  /* 0x0000000c06067210 */ /* 0x002fc80007f3e0ff */
[----:B------:R-:W-:Y:S01]  /*2990*/  IADD3.X R7, R13, R7, R219, P1, !PT ;  /* 0x000000070d077210 */ /* 0x000fe20000ffe4db */
[----:B------:R-:W-:Y:S08]  /*29a0*/  @P2 BRA `(.L_x_37) ;  /* 0x0000000000042947 */ /* 0x000ff00003800000 */
[----:B------:R0:W5:Y:S02]  /*29b0*/  LDG.E.U8 R216, desc[UR50][R6.64] ;  /* 0x0000003206d87981 */ /* 0x000164000c1e1100 */
.L_x_37:
[----:B------:R-:W-:Y:S05]  /*29c0*/  BSYNC B1 ;  /* 0x0000000000017941 */ /* 0x000fea0003800000 */
.L_x_36:
[----:B-----5:R-:W-:Y:S01]  /*29d0*/  LOP3.LUT R5, R216, 0xffff, RZ, 0xc0, !PT ;  /* 0x0000ffffd8057812 */ /* 0x020fe200078ec0ff */
[----:B------:R-:W-:Y:S01]  /*29e0*/  ULDC.64 UR4, c[0x0][0x5c0] ;  /* 0x0001700000047ab9 */ /* 0x000fe20000000a00 */
[----:B------:R-:W-:Y:S01]  /*29f0*/  ISETP.LT.OR P3, PT, R217, 0x2, !P0 ;  /* 0x00000002d900780c */ /* 0x000fe20004761670 */
[----:B------:R-:W-:Y:S01]  /*2a00*/  BSSY B1, `(.L_x_38) ;  /* 0x000000b000017945 */ /* 0x000fe20003800000 */
[----:B------:R-:W-:Y:S02]  /*2a10*/  PRMT R5, R5, 0x8880, RZ ;  /* 0x0000888005057816 */ /* 0x000fe400000000ff */
[----:B------:R-:W-:-:S03]  /*2a20*/  IADD3 R4, P1, R4, UR4, RZ ;  /* 0x0000000404047c10 */ /* 0x000fc6000ff3e0ff */
[----:B------:R-:W-:Y:S01]  /*2a30*/  IMAD R220, R5, R22, RZ ;  /* 0x0000001605dc7224 */ /* 0x000fe200078e02ff */
[----:B------:R-:W-:-:S03]  /*2a40*/  IADD3.X R5, R20, UR5, RZ, P1, !PT ;  /* 0x0000000514057c10 */ /* 0x000fc60008ffe4ff */
[----:B------:R-:W-:-:S05]  /*2a50*/  @!P2 IMAD R21, R152, R23, R220 ;  /* 0x000000179815a224 */ /* 0x000fca00078e02dc */
[----:B------:R1:W-:Y:S01]  /*2a60*/  @!P2 STG.E.U8 desc[UR50][R4.64], R21 ;  /* 0x000000150400a986 */ /* 0x0003e2000c101132 */
[----:B------:R-:W-:Y:S05]  /*2a70*/  @P3 BRA `(.L_x_39) ;  /* 0x00000000000c3947 */ /* 0x000fea0003800000 */
[----:B------:R-:W1:Y:S02]  /*2a80*/  LDG.E.U8 R216, desc[UR50][R6.64+0x1] ;  /* 0x0000013206d87981 */ /* 0x000e64000c1e1100 */
[----:B-1----:R-:W-:-:S05]  /*2a90*/  PRMT R21, R216, 0x8880, RZ ;  /* 0x00008880d8157816 */ /* 0x002fca00000000ff */
[----:B------:R-:W-:-:S07]  /*2aa0*/  IMAD R220, R21, R22, RZ ;  /* 0x0000001615dc7224 */ /* 0x000fce00078e02ff */
.L_x_39:
[----:B------:R-:W-:Y:S05]  /*2ab0*/  BSYNC B1 ;  /* 0x0000000000017941 */ /* 0x000fea0003800000 */
.L_x_38:
[----:B------:R-:W-:Y:S01]  /*2ac0*/  ISETP.GE.AND P1, PT, R0, 0x9, PT ;  /* 0x000000090000780c */ /* 0x000fe20003f26270 */
[----:B------:R-:W-:Y:S01]  /*2ad0*/  @!P3 IMAD R221, R153, R23, R220 ;  /* 0x0000001799ddb224 */ /* 0x000fe200078e02dc */
[C---:B------:R-:W-:Y:S01]  /*2ae0*/  SHF.L.U64.HI R153, R14.reuse, 0x3, R15 ;  /* 0x000000030e997819 */ /* 0x040fe2000001020f */
[----:B------:R-:W-:Y:S01]  /*2af0*/  IMAD.SHL.U32 R152, R14, 0x8, RZ ;  /* 0x000000080e987824 */ /* 0x000fe200078e00ff */
[----:B------:R-:W-:Y:S01]  /*2b00*/  ISETP.LT.OR P5, PT, R217, 0x1, !P1 ;  /* 0x00000001d900780c */ /* 0x000fe20004fa1670 */
[----:B------:R-:W-:Y:S01]  /*2b10*/  BSSY B1, `(.L_x_40) ;  /* 0x000000b000017945 */ /* 0x000fe20003800000 */
[----:B------:R2:W-:Y:S01]  /*2b20*/  @!P3 STG.E.U8 desc[UR50][R4.64+0x1], R221 ;  /* 0x000001dd0400b986 */ /* 0x0005e2000c101132 */
[----:B-1----:R-:W-:Y:S01]  /*2b30*/  IMAD.WIDE.U32 R20, R3, R14, R152 ;  /* 0x0000000e03147225 */ /* 0x002fe200078e0098 */
[----:B------:R-:W-:-:S03]  /*2b40*/  IADD3 R218, P4, R4, UR45, RZ ;  /* 0x0000002d04da7c10 */ /* 0x000fc6000ff9e0ff */
[----:B------:R-:W-:Y:S01]  /*2b50*/  IMAD.IADD R219, R219, 0x1, R21 ;  /* 0x00000001dbdb7824 */ /* 0x000fe200078e0215 */
[----:B------:R-:W-:-:S04]  /*2b60*/  IADD3 R20, P2, P3, R10, R12, R20 ;  /* 0x0000000c0a147210 */ /* 0x000fc80007b5e014 */
[----:B------:R-:W-:Y:S01]  /*2b70*/  IADD3.X R21, R9, R13, R219, P2, P3 ;  /* 0x0000000d09157210 */ /* 0x000fe200017e64db */
[----:B------:R-:W-:Y:S08]  /*2b80*/  @P5 BRA `(.L_x_41) ;  /* 0x00000000000c5947 */ /* 0x000ff00003800000 */
[----:B------:R-:W2:Y:S02]  /*2b90*/  LDG.E.U8 R216, desc[UR50][R20.64] ;  /* 0x0000003214d87981 */ /* 0x000ea4000c1e1100 */
[----:B--2---:R-:W-:-:S05]  /*2ba0*/  PRMT R221, R216, 0x8880, RZ ;  /* 0x00008880d8dd7816 */ /* 0x004fca00000000ff */
[----:B------:R-:W-:-:S07]  /*2bb0*/  IMAD R220, R221, R22, RZ ;  /* 0x00000016dddc7224 */ /* 0x000fce00078e02ff */
.L_x_41:
[----:B------:R-:W-:Y:S05]  /*2bc0*/  BSYNC B1 ;  /* 0x0000000000017941 */ /* 0x000fea0003800000 */
.L_x_40:
[----:B------:R-:W-:Y:S01]  /*2bd0*/  ISETP.LT.OR P3, PT, R217, 0x2, !P1 ;  /* 0x00000002d900780c */ /* 0x000fe20004f61670 */
[----:B--2---:R-:W-:Y:S01]  /*2be0*/  @!P5 IMAD R221, R154, R23, R220 ;  /* 0x000000179addd224 */ /* 0x004fe200078e02dc */
[----:B------:R-:W-:Y:S01]  /*2bf0*/  IADD3.X R219, R5, UR44, RZ, P4, !PT ;  /* 0x0000002c05db7c10 */ /* 0x000fe2000a7fe4ff */
[----:B------:R-:W-:Y:S01]  /*2c00*/  BSSY B1, `(.L_x_42) ;  /* 0x000000a000017945 */ /* 0x000fe20003800000 */
[C---:B------:R-:W-:Y:S02]  /*2c10*/  ISETP.LT.OR P4, PT, R217.reuse, 0x9, !P0 ;  /* 0x00000009d900780c */ /* 0x040fe40004781670 */
[C---:B------:R-:W-:Y:S01]  /*2c20*/  ISETP.LT.OR P6, PT, R217.reuse, 0x9, !P1 ;  /* 0x00000009d900780c */ /* 0x040fe20004fc1670 */
[----:B------:R1:W-:Y:S01]  /*2c30*/  @!P5 STG.E.U8 desc[UR50][R218.64], R221 ;  /* 0x000000ddda00d986 */ /* 0x0003e2000c101132 */
[C---:B------:R-:W-:Y:S02]  /*2c40*/  ISETP.LT.OR P5, PT, R217.reuse, 0xa, !P0 ;  /* 0x0000000ad900780c */ /* 0x040fe400047a1670 */
[----:B------:R-:W-:-:S03]  /*2c50*/  ISETP.LT.OR P2, PT, R217, 0xa, !P1 ;  /* 0x0000000ad900780c */ /* 0x000fc60004f41670 */
[----:B------:R-:W-:Y:S10]  /*2c60*/  @P3 BRA `(.L_x_43) ;  /* 0x00000000000c3947 */ /* 0x000ff40003800000 */
[----:B------:R-:W1:Y:S02]  /*2c70*/  LDG.E.U8 R216, desc[UR50][R20.64+0x1] ;  /* 0x0000013214d87981 */ /* 0x000e64000c1e1100 */
[----:B-1----:R-:W-:-:S05]  /*2c80*/  PRMT R221, R216, 0x8880, RZ ;  /* 0x00008880d8dd7816 */ /* 0x002fca00000000ff */
[----:B------:R-:W-:-:S07]  /*2c90*/  IMAD R220, R221, R22, RZ ;  /* 0x00000016dddc7224 */ /* 0x000fce00078e02ff */
.L_x_43:
[----:B------:R-:W-:Y:S05]  /*2ca0*/  BSYNC B1 ;  /* 0x0000000000017941 */ /* 0x000fea0003800000 */
.L_x_42:
[----:B-1----:R-:W-:Y:S01]  /*2cb0*/  @!P3 IMAD R221, R155, R23, R220 ;  /* 0x000000179bddb224 */ /* 0x002fe200078e02dc */
[----:B------:R-:W-:Y:S01]  /*2cc0*/  BSSY B1, `(.L_x_44) ;  /* 0x0000008000017945 */ /* 0x000fe20003800000 */
[----:B------:R-:W-:Y:S02]  /*2cd0*/  IMAD.MOV.U32 R154, RZ, RZ, R218 ;  /* 0x000000ffff9a7224 */ /* 0x000fe400078e00da */
[----:B------:R-:W-:-:S05]  /*2ce0*/  IMAD.MOV.U32 R155, RZ, RZ, R219 ;  /* 0x000000ffff9b7224 */ /* 0x000fca00078e00db */
[----:B------:R1:W-:Y:S01]  /*2cf0*/  @!P3 STG.E.U8 desc[UR50][R154.64+0x1], R221 ;  /* 0x000001dd9a00b986 */ /* 0x0003e2000c101132 */
[----:B------:R-:W-:Y:S05]  /*2d00*/  @P4 BRA `(.L_x_45) ;  /* 0x00000000000c4947 */ /* 0x000fea0003800000 */
[----:B------:R-:W1:Y:S02]  /*2d10*/  LDG.E.U8 R216, desc[UR50][R6.64+0x8] ;  /* 0x0000083206d87981 */ /* 0x000e64000c1e1100 */
[----:B-1----:R-:W-:-:S05]  /*2d20*/  PRMT R221, R216, 0x8880, RZ ;  /* 0x00008880d8dd7816 */ /* 0x002fca00000000ff */
[----:B------:R-:W-:-:S07]  /*2d30*/  IMAD R220, R221, R22, RZ ;  /* 0x00000016dddc7224 */ /* 0x000fce00078e02ff */
.L_x_45:
[----:B------:R-:W-:Y:S05]  /*2d40*/  BSYNC B1 ;  /* 0x0000000000017941 */ /* 0x000fea0003800000 */
.L_x_44:
[----:B-1----:R-:W-:Y:S01]  /*2d50*/  @!P4 IMAD R221, R156, R23, R220 ;  /* 0x000000179cddc224 */ /* 0x002fe200078e02dc */
[----:B------:R-:W-:Y:S04]  /*2d60*/  BSSY B1, `(.L_x_46) ;  /* 0x0000006000017945 */ /* 0x000fe80003800000 */
[----:B------:R1:W-:Y:S01]  /*2d70*/  @!P4 STG.E.U8 desc[UR50][R4.64+0x8], R221 ;  /* 0x000008dd0400c986 */ /* 0x0003e2000c101132 */
[----:B------:R-:W-:Y:S05]  /*2d80*/  @P5 BRA `(.L_x_47) ;  /* 0x00000000000c5947 */ /* 0x000fea0003800000 */
[----:B------:R-:W1:Y:S02]  /*2d90*/  LDG.E.U8 R216, desc[UR50][R6.64+0x9] ;  /* 0x0000093206d87981 */ /* 0x000e64000c1e1100 */
[----:B-1----:R-:W-:-:S05]  /*2da0*/  PRMT R221, R216, 0x8880, RZ ;  /* 0x00008880d8dd7816 */ /* 0x002fca00000000ff */
[----:B------:R-:W-:-:S07]  /*2db0*/  IMAD R220, R221, R22, RZ ;  /* 0x00000016dddc7224 */ /* 0x000fce00078e02ff */
.L_x_47:
[----:B------:R-:W-:Y:S05]  /*2dc0*/  BSYNC B1 ;  /* 0x0000000000017941 */ /* 0x000fea0003800000 */
.L_x_46:
[----:B------:R-:W-:Y:S01]  /*2dd0*/  @!P5 IMAD R157, R157, R23, R220 ;  /* 0x000000179d9dd224 */ /* 0x000fe200078e02dc */
[----:B------:R-:W-:Y:S04]  /*2de0*/  BSSY B1, `(.L_x_48) ;  /* 0x0000006000017945 */ /* 0x000fe80003800000 */
[----:B------:R2:W-:Y:S01]  /*2df0*/  @!P5 STG.E.U8 desc[UR50][R4.64+0x9], R157 ;  /* 0x0000099d0400d986 */ /* 0x0005e2000c101132 */
[----:B------:R-:W-:Y:S05]  /*2e00*/  @P6 BRA `(.L_x_49) ;  /* 0x00000000000c6947 */ /* 0x000fea0003800000 */
[----:B------:R-:W2:Y:S02]  /*2e10*/  LDG.E.U8 R216, desc[UR50][R20.64+0x8] ;  /* 0x0000083214d87981 */ /* 0x000ea4000c1e1100 */
[----:B--2---:R-:W-:-:S05]  /*2e20*/  PRMT R157, R216, 0x8880, RZ ;  /* 0x00008880d89d7816 */ /* 0x004fca00000000ff */
[----:B------:R-:W-:-:S07]  /*2e30*/  IMAD R220, R157, R22, RZ ;  /* 0x000000169ddc7224 */ /* 0x000fce00078e02ff */
.L_x_49:
[----:B------:R-:W-:Y:S05]  /*2e40*/  BSYNC B1 ;  /* 0x0000000000017941 */ /* 0x000fea0003800000 */
.L_x_48:
[----:B------:R-:W-:-:S05]  /*2e50*/  @!P6 IMAD R11, R158, R23, R220 ;  /* 0x000000179e0be224 */ /* 0x000fca00078e02dc */
[----:B------:R3:W-:Y:S04]  /*2e60*/  @!P6 STG.E.U8 desc[UR50][R154.64+0x8], R11 ;  /* 0x0000080b9a00e986 */ /* 0x0007e8000c101132 */
[----:B------:R-:W2:Y:S01]  /*2e70*/  @!P2 LDG.E.U8 R216, desc[UR50][R20.64+0x9] ;  /* 0x0000093214d8a981 */ /* 0x000ea2000c1e1100 */
[----:B------:R-:W-:Y:S02]  /*2e80*/  ISETP.LT.OR P3, PT, R217, 0x11, !P0 ;  /* 0x00000011d900780c */ /* 0x000fe40004761670 */
[----:B--2---:R-:W-:-:S05]  /*2e90*/  @!P2 PRMT R157, R216, 0x8880, RZ ;  /* 0x00008880d89da816 */ /* 0x004fca00000000ff */
[----:B------:R-:W-:-:S04]  /*2ea0*/  @!P2 IMAD R220, R157, R22, RZ ;  /* 0x000000169ddca224 */ /* 0x000fc800078e02ff */
[----:B------:R-:W-:-:S05]  /*2eb0*/  @!P2 IMAD R159, R159, R23, R220 ;  /* 0x000000179f9fa224 */ /* 0x000fca00078e02dc */
[----:B------:R-:W-:Y:S04]  /*2ec0*/  @!P2 STG.E.U8 desc[UR50][R154.64+0x9], R159 ;  /* 0x0000099f9a00a986 */ /* 0x000fe8000c101132 */
[----:B------:R-:W2:Y:S01]  /*2ed0*/  @!P3 LDG.E.U8 R216, desc[UR50][R6.64+0x10] ;  /* 0x0000103206d8b981 */ /* 0x000ea2000c1e1100 */
[----:B------:R-:W-:Y:S02]  /*2ee0*/  ISETP.LT.OR P2, PT, R217, 0x12, !P0 ;  /* 0x00000012d900780c */ /* 0x000fe40004741670 */
[----:B--2---:R-:W-:-:S05]  /*2ef0*/  @!P3 PRMT R157, R216, 0x8880, RZ ;  /* 0x00008880d89db816 */ /* 0x004fca00000000ff */
[----:B------:R-:W-:-:S04]  /*2f00*/  @!P3 IMAD R220, R157, R22, RZ ;  /* 0x000000169ddcb224 */ /* 0x000fc800078e02ff */
[----:B---3--:R-:W-:-:S05]  /*2f10*/  @!P3 IMAD R11, R160, R23, R220 ;  /* 0x00000017a00bb224 */ /* 0x008fca00078e02dc */
[----:B------:R2:W-:Y:S04]  /*2f20*/  @!P3 STG.E.U8 desc[UR50][R4.64+0x10], R11 ;  /* 0x0000100b0400b986 */ /* 0x0005e8000c101132 */
[----:B------:R-:W3:Y:S01]  /*2f30*/  @!P2 LDG.E.U8 R216, desc[UR50][R6.64+0x11] ;  /* 0x0000113206d8a981 */ /* 0x000ee2000c1e1100 */
[----:B------:R-:W-:Y:S02]  /*2f40*/  ISETP.LT.OR P3, PT, R217, 0x11, !P1 ;  /* 0x00000011d900780c */ /* 0x000fe40004f61670 */
[----:B---3--:R-:W-:-:S05]  /*2f50*/  @!P2 PRMT R157, R216, 0x8880, RZ ;  /* 0x00008880d89da816 */ /* 0x008fca00000000ff */
[----:B------:R-:W-:-:S04]  /*2f60*/  @!P2 IMAD R220, R157, R22, RZ ;  /* 0x000000169ddca224 */ /* 0x000fc800078e02ff */
[----:B------:R-:W-:-:S05]  /*2f70*/  @!P2 IMAD R161, R161, R23, R220 ;  /* 0x00000017a1a1a224 */ /* 0x000fca00078e02dc */
[----:B------:R-:W-:Y:S04]  /*2f80*/  @!P2 STG.E.U8 desc[UR50][R4.64+0x11], R161 ;  /* 0x000011a10400a986 */ /* 0x000fe8000c101132 */
[----:B------:R-:W3:Y:S01]  /*2f90*/  @!P3 LDG.E.U8 R216, desc[UR50][R20.64+0x10] ;  /* 0x0000103214d8b981 */ /* 0x000ee2000c1e1100 */
[----:B------:R-:W-:Y:S02]  /*2fa0*/  ISETP.LT.OR P2, PT, R217, 0x12, !P1 ;  /* 0x00000012d900780c */ /* 0x000fe40004f41670 */
[----:B---3--:R-:W-:-:S05]  /*2fb0*/  @!P3 PRMT R156, R216, 0x8880, RZ ;  /* 0x00008880d89cb816 */ /* 0x008fca00000000ff */
[----:B--2---:R-:W-:-:S04]  /*2fc0*/  @!P3 IMAD.MOV.U32 R11, RZ, RZ, R156 ;  /* 0x000000ffff0bb224 */ /* 0x004fc800078e009c */
[----:B------:R-:W-:-:S04]  /*2fd0*/  @!P3 IMAD R220, R11, R22, RZ ;  /* 0x000000160bdcb224 */ /* 0x000fc800078e02ff */
[----:B------:R-:W-:-:S05]  /*2fe0*/  @!P3 IMAD R11, R162, R23, R220 ;  /* 0x00000017a20bb224 */ /* 0x000fca00078e02dc */
        /* <DEDUP_REMOVED lines=10> */
[----:B------:R-:W-:-:S04]  /*3090*/  @!P3 IMAD R220, R157, R22, RZ ;  /* 0x000000169ddcb224 */ /* 0x000fc800078e02ff */
[----:B--2---:R-:W-:-:S05]  /*30a0*/  @!P3 IMAD R11, R164, R23, R220 ;  /* 0x00000017a40bb224 */ /* 0x004fca00078e02dc */
        /* <DEDUP_REMOVED lines=315> */
[----:B------:R-:W-:-:S05]  /*4460*/  IADD3 R161, P0, R3, 0x80, RZ ;  /* 0x0000008003a17810 */ /* 0x000fca0007f1e0ff */
[----:B0-----:R-:W-:Y:S01]  /*4470*/  IMAD.X R7, RZ, RZ, UR9, P0 ;  /* 0x00000009ff077e24 */ /* 0x001fe200080e06ff */
[----:B------:R-:W-:-:S03]  /*4480*/  ISETP.GE.AND P0, PT, R0, 0x81, PT ;  /* 0x000000810000780c */ /* 0x000fc60003f06270 */
[-C--:B------:R-:W-:Y:S01]  /*4490*/  IMAD R156, R7, R14.reuse, RZ ;  /* 0x0000000e079c7224 */ /* 0x080fe200078e02ff */
[----:B------:R-:W-:Y:S01]  /*44a0*/  ISETP.LT.OR P3, PT, R217, 0x1, !P0 ;  /* 0x00000001d900780c */ /* 0x000fe20004761670 */
[----:B------:R-:W-:-:S04]  /*44b0*/  IMAD.WIDE.U32 R6, R161, R14, R8 ;  /* 0x0000000ea1067225 */ /* 0x000fc800078e0008 */
[----:B------:R-:W-:Y:S01]  /*44c0*/  IMAD R159, R161, R15, R156 ;  /* 0x0000000fa19f7224 */ /* 0x000fe200078e029c */
[----:B------:R-:W-:-:S04]  /*44d0*/  IADD3 R6, P2, R6, R12, RZ ;  /* 0x0000000c06067210 */ /* 0x000fc80007f5e0ff */
[----:B------:R-:W-:Y:S02]  /*44e0*/  IADD3.X R7, R13, R7, R159, P2, !PT ;  /* 0x000000070d077210 */ /* 0x000fe400017fe49f */
[----:B---3--:R-:W-:-:S05]  /*44f0*/  @!P1 PRMT R157, R216, 0x8880, RZ ;  /* 0x00008880d89d9816 */ /* 0x008fca00000000ff */
[----:B------:R-:W-:-:S04]  /*4500*/  @!P1 IMAD R220, R157, R22, RZ ;  /* 0x000000169ddc9224 */ /* 0x000fc800078e02ff */
[----:B------:R-:W-:-:S05]  /*4510*/  @!P1 IMAD R215, R215, R23, R220 ;  /* 0x00000017d7d79224 */ /* 0x000fca00078e02dc */
[----:B------:R0:W-:Y:S04]  /*4520*/  @!P1 STG.E.U8 desc[UR50][R154.64+0x79], R215 ;  /* 0x000079d79a009986 */ /* 0x0001e8000c101132 */
[----:B------:R-:W2:Y:S01]  /*4530*/  @!P3 LDG.E.U8 R216, desc[UR50][R6.64] ;  /* 0x0000003206d8b981 */ /* 0x000ea2000c1e1100 */
[----:B------:R-:W-:Y:S02]  /*4540*/  ISETP.LT.OR P2, PT, R217, 0x2, !P0 ;  /* 0x00000002d900780c */ /* 0x000fe40004741670 */
[----:B------:R-:W-:-:S04]  /*4550*/  @!P3 IADD3 R156, P1, R4, UR43, RZ ;  /* 0x0000002b049cbc10 */ /* 0x000fc8000ff3e0ff */
[----:B------:R-:W-:Y:S02]  /*4560*/  @!P3 IADD3.X R157, R5, UR42, RZ, P1, !PT ;  /* 0x0000002a059dbc10 */ /* 0x000fe40008ffe4ff */
[----:B--2---:R-:W-:-:S05]  /*4570*/  @!P3 PRMT R11, R216, 0x8880, RZ ;  /* 0x00008880d80bb816 */ /* 0x004fca00000000ff */
[----:B------:R-:W-:-:S04]  /*4580*/  @!P3 IMAD R220, R11, R22, RZ ;  /* 0x000000160bdcb224 */ /* 0x000fc800078e02ff */
[----:B------:R-:W-:-:S05]  /*4590*/  @!P3 IMAD R11, R88, R23, R220 ;  /* 0x00000017580bb224 */ /* 0x000fca00078e02dc */
[----:B------:R2:W-:Y:S04]  /*45a0*/  @!P3 STG.E.U8 desc[UR50][R156.64], R11 ;  /* 0x0000000b9c00b986 */ /* 0x0005e8000c101132 */
[----:B------:R-:W3:Y:S01]  /*45b0*/  @!P2 LDG.E.U8 R216, desc[UR50][R6.64+0x1] ;  /* 0x0000013206d8a981 */ /* 0x000ee2000c1e1100 */
[----:B------:R-:W-:Y:S01]  /*45c0*/  ISETP.GE.AND P1, PT, R0, 0x89, PT ;  /* 0x000000890000780c */ /* 0x000fe20003f26270 */
[----:B------:R-:W-:Y:S01]  /*45d0*/  IMAD.WIDE.U32 R20, R161, R14, R152 ;  /* 0x0000000ea1147225 */ /* 0x000fe200078e0098 */
[----:B0-----:R-:W-:Y:S02]  /*45e0*/  @!P2 IADD3 R154, P6, R4, UR43, RZ ;  /* 0x0000002b049aac10 */ /* 0x001fe4000ffde0ff */
[----:B------:R-:W-:Y:S01]  /*45f0*/  ISETP.LT.OR P3, PT, R217, 0x1, !P1 ;  /* 0x00000001d900780c */ /* 0x000fe20004f61670 */
[----:B------:R-:W-:Y:S01]  /*4600*/  IMAD.IADD R21, R159, 0x1, R21 ;  /* 0x000000019f157824 */ /* 0x000fe200078e0215 */
[----:B------:R-:W-:-:S04]  /*4610*/  IADD3 R20, P4, P5, R10, R12, R20 ;  /* 0x0000000c0a147210 */ /* 0x000fc80007d9e014 */
[----:B------:R-:W-:Y:S02]  /*4620*/  IADD3.X R21, R9, R13, R21, P4, P5 ;  /* 0x0000000d09157210 */ /* 0x000fe400027ea415 */
[----:B---3--:R-:W-:-:S05]  /*4630*/  @!P2 PRMT R155, R216, 0x8880, RZ ;  /* 0x00008880d89ba816 */ /* 0x008fca00000000ff */
[----:B------:R-:W-:Y:S01]  /*4640*/  @!P2 IMAD R220, R155, R22, RZ ;  /* 0x000000169bdca224 */ /* 0x000fe200078e02ff */
[----:B------:R-:W-:-:S03]  /*4650*/  @!P2 IADD3.X R155, R5, UR42, RZ, P6, !PT ;  /* 0x0000002a059bac10 */ /* 0x000fc6000b7fe4ff */
[----:B--2---:R-:W-:-:S05]  /*4660*/  @!P2 IMAD R11, R89, R23, R220 ;  /* 0x00000017590ba224 */ /* 0x004fca00078e02dc */
[----:B------:R0:W-:Y:S04]  /*4670*/  @!P2 STG.E.U8 desc[UR50][R154.64+0x1], R11 ;  /* 0x0000010b9a00a986 */ /* 0x0001e8000c101132 */
[----:B------:R-:W2:Y:S01]  /*4680*/  @!P3 LDG.E.U8 R216, desc[UR50][R20.64] ;  /* 0x0000003214d8b981 */ /* 0x000ea2000c1e1100 */
[----:B------:R-:W-:Y:S02]  /*4690*/  ISETP.LT.OR P4, PT, R217, 0x2, !P1 ;  /* 0x00000002d900780c */ /* 0x000fe40004f81670 */
[----:B------:R-:W-:Y:S02]  /*46a0*/  @!P3 IADD3 R88, P2, R218, UR43, RZ ;  /* 0x0000002bda58bc10 */ /* 0x000fe4000ff5e0ff */
[----:B--2---:R-:W-:-:S05]  /*46b0*/  @!P3 PRMT R89, R216, 0x8880, RZ ;  /* 0x00008880d859b816 */ /* 0x004fca00000000ff */
[----:B------:R-:W-:Y:S01]  /*46c0*/  @!P3 IMAD R220, R89, R22, RZ ;  /* 0x0000001659dcb224 */ /* 0x000fe200078e02ff */
[----:B------:R-:W-:-:S03]  /*46d0*/  @!P3 IADD3.X R89, R219, UR42, RZ, P2, !PT ;  /* 0x0000002adb59bc10 */ /* 0x000fc600097fe4ff */
[----:B------:R-:W-:-:S05]  /*46e0*/  @!P3 IMAD R157, R90, R23, R220 ;  /* 0x000000175a9db224 */ /* 0x000fca00078e02dc */
[----:B------:R2:W-:Y:S04]  /*46f0*/  @!P3 STG.E.U8 desc[UR50][R88.64], R157 ;  /* 0x0000009d5800b986 */ /* 0x0005e8000c101132 */
[----:B------:R-:W3:Y:S01]  /*4700*/  @!P4 LDG.E.U8 R216, desc[UR50][R20.64+0x1] ;  /* 0x0000013214d8c981 */ /* 0x000ee2000c1e1100 */
[----:B------:R-:W-:Y:S02]  /*4710*/  ISETP.LT.OR P3, PT, R217, 0x9, !P0 ;  /* 0x00000009d900780c */ /* 0x000fe40004761670 */
[----:B0-----:R-:W-:-:S04]  /*4720*/  @!P4 IADD3 R154, P2, R218, UR43, RZ ;  /* 0x0000002bda9acc10 */ /* 0x001fc8000ff5e0ff */
[----:B------:R-:W-:Y:S02]  /*4730*/  @!P4 IADD3.X R155, R219, UR42, RZ, P2, !PT ;  /* 0x0000002adb9bcc10 */ /* 0x000fe400097fe4ff */
[----:B---3--:R-:W-:-:S05]  /*4740*/  @!P4 PRMT R11, R216, 0x8880, RZ ;  /* 0x00008880d80bc816 */ /* 0x008fca00000000ff */
[----:B------:R-:W-:-:S04]  /*4750*/  @!P4 IMAD R220, R11, R22, RZ ;  /* 0x000000160bdcc224 */ /* 0x000fc800078e02ff */
[----:B------:R-:W-:-:S05]  /*4760*/  @!P4 IMAD R91, R91, R23, R220 ;  /* 0x000000175b5bc224 */ /* 0x000fca00078e02dc */
[----:B------:R0:W-:Y:S04]  /*4770*/  @!P4 STG.E.U8 desc[UR50][R154.64+0x1], R91 ;  /* 0x0000015b9a00c986 */ /* 0x0001e8000c101132 */
[----:B------:R-:W3:Y:S01]  /*4780*/  @!P3 LDG.E.U8 R216, desc[UR50][R6.64+0x8] ;  /* 0x0000083206d8b981 */ /* 0x000ee2000c1e1100 */
[----:B------:R-:W-:Y:S02]  /*4790*/  ISETP.LT.OR P2, PT, R217, 0xa, !P0 ;  /* 0x0000000ad900780c */ /* 0x000fe40004741670 */
[----:B--2---:R-:W-:-:S04]  /*47a0*/  @!P3 IADD3 R88, P4, R4, UR43, RZ ;  /* 0x0000002b0458bc10 */ /* 0x004fc8000ff9e0ff */
[----:B------:R-:W-:Y:S02]  /*47b0*/  @!P3 IADD3.X R89, R5, UR42, RZ, P4, !PT ;  /* 0x0000002a0559bc10 */ /* 0x000fe4000a7fe4ff */
[----:B---3--:R-:W-:-:S05]  /*47c0*/  @!P3 PRMT R11, R216, 0x8880, RZ ;  /* 0x00008880d80bb816 */ /* 0x008fca00000000ff */
[----:B------:R-:W-:-:S04]  /*47d0*/  @!P3 IMAD R220, R11, R22, RZ ;  /* 0x000000160bdcb224 */ /* 0x000fc800078e02ff */
[----:B------:R-:W-:-:S05]  /*47e0*/  @!P3 IMAD R11, R92, R23, R220 ;  /* 0x000000175c0bb224 */ /* 0x000fca00078e02dc */
[----:B------:R2:W-:Y:S04]  /*47f0*/  @!P3 STG.E.U8 desc[UR50][R88.64+0x8], R11 ;  /* 0x0000080b5800b986 */ /* 0x0005e8000c101132 */
[----:B------:R-:W0:Y:S01]  /*4800*/  @!P2 LDG.E.U8 R216, desc[UR50][R6.64+0x9] ;  /* 0x0000093206d8a981 */ /* 0x000e22000c1e1100 */
[----:B------:R-:W-:Y:S02]  /*4810*/  ISETP.LT.OR P3, PT, R217, 0x9, !P1 ;  /* 0x00000009d900780c */ /* 0x000fe40004f61670 */
[----:B------:R-:W-:Y:S02]  /*4820*/  @!P2 IADD3 R90, P4, R4, UR43, RZ ;  /* 0x0000002b045aac10 */ /* 0x000fe4000ff9e0ff */
[----:B0-----:R-:W-:-:S05]  /*4830*/  @!P2 PRMT R91, R216, 0x8880, RZ ;  /* 0x00008880d85ba816 */ /* 0x001fca00000000ff */
[----:B------:R-:W-:Y:S01]  /*4840*/  @!P2 IMAD R220, R91, R22, RZ ;  /* 0x000000165bdca224 */ /* 0x000fe200078e02ff */
[----:B------:R-:W-:-:S03]  /*4850*/  @!P2 IADD3.X R91, R5, UR42, RZ, P4, !PT ;  /* 0x0000002a055bac10 */ /* 0x000fc6000a7fe4ff */
        /* <DEDUP_REMOVED lines=10> */
[----:B------:R-:W3:Y:S01]  /*4900*/  @!P4 LDG.E.U8 R216, desc[UR50][R20.64+0x9] ;  /* 0x0000093214d8c981 */ /* 0x000ee2000c1e1100 */
[----:B------:R-:W-:Y:S02]  /*4910*/  ISETP.LT.OR P3, PT, R217, 0x11, !P0 ;  /* 0x00000011d900780c */ /* 0x000fe40004761670 */
[----:B0-----:R-:W-:Y:S02]  /*4920*/  @!P4 IADD3 R90, P2, R218, UR43, RZ ;  /* 0x0000002bda5acc10 */ /* 0x001fe4000ff5e0ff */
[----:B---3--:R-:W-:-:S05]  /*4930*/  @!P4 PRMT R91, R216, 0x8880, RZ ;  /* 0x00008880d85bc816 */ /* 0x008fca00000000ff */
        /* <DEDUP_REMOVED lines=438> */
[----:B------:R-:W-:Y:S02]  /*64a0*/  @!P2 IADD3 R6, P0, R218, UR43, RZ ;  /* 0x0000002bda06ac10 */ /* 0x000fe4000ff1e0ff */
[----:B---3--:R-:W-:-:S05]  /*64b0*/  @!P2 PRMT R7, R216, 0x8880, RZ ;  /* 0x00008880d807a816 */ /* 0x008fca00000000ff */
[----:B------:R-:W-:Y:S01]  /*64c0*/  @!P2 IMAD R220, R7, R22, RZ ;  /* 0x0000001607dca224 */ /* 0x000fe200078e02ff */
[----:B------:R-:W-:-:S03]  /*64d0*/  @!P2 IADD3.X R7, R219, UR42, RZ, P0, !PT ;  /* 0x0000002adb07ac10 */ /* 0x000fc600087fe4ff */
[----:B--2---:R-:W-:-:S05]  /*64e0*/  @!P2 IMAD R11, R150, R23, R220 ;  /* 0x00000017960ba224 */ /* 0x004fca00078e02dc */
[----:B------:R2:W-:Y:S04]  /*64f0*/  @!P2 STG.E.U8 desc[UR50][R6.64+0x78], R11 ;  /* 0x0000780b0600a986 */ /* 0x0005e8000c101132 */
[----:B------:R3:W4:Y:S01]  /*6500*/  @!P1 LDG.E.U8 R216, desc[UR50][R20.64+0x79] ;  /* 0x0000793214d89981 */ /* 0x000722000c1e1100 */
[----:B------:R-:W-:-:S05]  /*6510*/  IADD3 R93, P0, R3, 0x100, RZ ;  /* 0x00000100035d7810 */ /* 0x000fca0007f1e0ff */
[----:B------:R-:W-:Y:S01]  /*6520*/  IMAD.X R3, RZ, RZ, UR9, P0 ;  /* 0x00000009ff037e24 */ /* 0x000fe200080e06ff */
[----:B------:R-:W-:Y:S01]  /*6530*/  ISETP.GE.AND P0, PT, R0, 0x101, PT ;  /* 0x000001010000780c */ /* 0x000fe20003f06270 */
[----:B------:R-:W-:Y:S01]  /*6540*/  IMAD.WIDE.U32 R88, R93, R14, R8 ;  /* 0x0000000e5d587225 */ /* 0x000fe200078e0008 */
[----:B---3--:R-:W-:-:S03]  /*6550*/  @!P1 IADD3 R20, P2, R218, UR43, RZ ;  /* 0x0000002bda149c10 */ /* 0x008fc6000ff5e0ff */
[----:B0-----:R-:W-:Y:S01]  /*6560*/  IMAD R90, R3, R14, RZ ;  /* 0x0000000e035a7224 */ /* 0x001fe200078e02ff */
[----:B------:R-:W-:Y:S02]  /*6570*/  ISETP.LT.OR P4, PT, R217, 0x1, !P0 ;  /* 0x00000001d900780c */ /* 0x000fe40004781670 */
[----:B--2---:R-:W-:Y:S02]  /*6580*/  IADD3 R6, P3, R88, R12, RZ ;  /* 0x0000000c58067210 */ /* 0x004fe40007f7e0ff */
[----:B------:R-:W-:Y:S02]  /*6590*/  @!P1 IADD3.X R21, R219, UR42, RZ, P2, !PT ;  /* 0x0000002adb159c10 */ /* 0x000fe400097fe4ff */
[----:B----4-:R-:W-:-:S05]  /*65a0*/  @!P1 PRMT R91, R216, 0x8880, RZ ;  /* 0x00008880d85b9816 */ /* 0x010fca00000000ff */
[----:B------:R-:W-:Y:S02]  /*65b0*/  @!P1 IMAD.MOV.U32 R3, RZ, RZ, R91 ;  /* 0x000000ffff039224 */ /* 0x000fe400078e005b */
[----:B------:R-:W-:Y:S02]  /*65c0*/  IMAD R91, R93, R15, R90 ;  /* 0x0000000f5d5b7224 */ /* 0x000fe400078e025a */
[----:B------:R-:W-:-:S03]  /*65d0*/  @!P1 IMAD R220, R3, R22, RZ ;  /* 0x0000001603dc9224 */ /* 0x000fc600078e02ff */
[----:B------:R-:W-:Y:S01]  /*65e0*/  IADD3.X R7, R13, R89, R91, P3, !PT ;  /* 0x000000590d077210 */ /* 0x000fe20001ffe45b */
[----:B------:R-:W-:-:S05]  /*65f0*/  @!P1 IMAD R151, R151, R23, R220 ;  /* 0x0000001797979224 */ /* 0x000fca00078e02dc */
[----:B------:R-:W-:Y:S04]  /*6600*/  @!P1 STG.E.U8 desc[UR50][R20.64+0x79], R151 ;  /* 0x0000799714009986 */ /* 0x000fe8000c101132 */
        /* <DEDUP_REMOVED lines=8> */
[----:B------:R-:W2:Y:S01]  /*6690*/  @!P2 LDG.E.U8 R216, desc[UR50][R6.64+0x1] ;  /* 0x0000013206d8a981 */ /* 0x000ea2000c1e1100 */
[----:B------:R-:W-:Y:S01]  /*66a0*/  ISETP.GE.AND P1, PT, R0, 0x109, PT ;  /* 0x000001090000780c */ /* 0x000fe20003f26270 */
[----:B------:R-:W-:-:S03]  /*66b0*/  IMAD.WIDE.U32 R14, R93, R14, R152 ;  /* 0x0000000e5d0e7225 */ /* 0x000fc600078e0098 */
[----:B------:R-:W-:Y:S01]  /*66c0*/  ISETP.LT.OR P3, PT, R217, 0x1, !P1 ;  /* 0x00000001d900780c */ /* 0x000fe20004f61670 */
[----:B------:R-:W-:Y:S01]  /*66d0*/  IMAD.IADD R8, R91, 0x1, R15 ;  /* 0x000000015b087824 */ /* 0x000fe200078e020f */
[----:B------:R-:W-:Y:S02]  /*66e0*/  IADD3 R10, P4, P5, R10, R12, R14 ;  /* 0x0000000c0a0a7210 */ /* 0x000fe40007d9e00e */
[----:B------:R-:W-:Y:S02]  /*66f0*/  @!P2 IADD3 R12, P6, R4, UR47, RZ ;  /* 0x0000002f040cac10 */ /* 0x000fe4000ffde0ff */
[----:B--2---:R-:W-:-:S05]  /*6700*/  @!P2 PRMT R11, R216, 0x8880, RZ ;  /* 0x00008880d80ba816 */ /* 0x004fca00000000ff */
[----:B------:R-:W-:Y:S01]  /*6710*/  @!P2 IMAD R220, R11, R22, RZ ;  /* 0x000000160bdca224 */ /* 0x000fe200078e02ff */
[----:B------:R-:W-:Y:S02]  /*6720*/  IADD3.X R11, R9, R13, R8, P4, P5 ;  /* 0x0000000d090b7210 */ /* 0x000fe400027ea408 */
[----:B------:R-:W-:Y:S01]  /*6730*/  @!P2 IADD3.X R13, R5, UR46, RZ, P6, !PT ;  /* 0x0000002e050dac10 */ /* 0x000fe2000b7fe4ff */
[----:B------:R-:W-:-:S05]  /*6740*/  @!P2 IMAD R25, R25, R23, R220 ;  /* 0x000000171919a224 */ /* 0x000fca00078e02dc */
[----:B------:R2:W-:Y:S04]  /*6750*/  @!P2 STG.E.U8 desc[UR50][R12.64+0x1], R25 ;  /* 0x000001190c00a986 */ /* 0x0005e8000c101132 */
[----:B------:R-:W0:Y:S01]  /*6760*/  @!P3 LDG.E.U8 R216, desc[UR50][R10.64] ;  /* 0x000000320ad8b981 */ /* 0x000e22000c1e1100 */
[----:B------:R-:W-:Y:S02]  /*6770*/  ISETP.LT.OR P4, PT, R217, 0x2, !P1 ;  /* 0x00000002d900780c */ /* 0x000fe40004f81670 */
[----:B------:R-:W-:-:S04]  /*6780*/  @!P3 IADD3 R8, P2, R218, UR47, RZ ;  /* 0x0000002fda08bc10 */ /* 0x000fc8000ff5e0ff */
[----:B------:R-:W-:Y:S02]  /*6790*/  @!P3 IADD3.X R9, R219, UR46, RZ, P2, !PT ;  /* 0x0000002edb09bc10 */ /* 0x000fe400097fe4ff */
[----:B0-----:R-:W-:-:S05]  /*67a0*/  @!P3 PRMT R3, R216, 0x8880, RZ ;  /* 0x00008880d803b816 */ /* 0x001fca00000000ff */
[----:B------:R-:W-:-:S04]  /*67b0*/  @!P3 IMAD R220, R3, R22, RZ ;  /* 0x0000001603dcb224 */ /* 0x000fc800078e02ff */
[----:B------:R-:W-:-:S05]  /*67c0*/  @!P3 IMAD R3, R26, R23, R220 ;  /* 0x000000171a03b224 */ /* 0x000fca00078e02dc */
[----:B------:R0:W-:Y:S04]  /*67d0*/  @!P3 STG.E.U8 desc[UR50][R8.64], R3 ;  /* 0x000000030800b986 */ /* 0x0001e8000c101132 */
[----:B------:R-:W3:Y:S01]  /*67e0*/  @!P4 LDG.E.U8 R216, desc[UR50][R10.64+0x1] ;  /* 0x000001320ad8c981 */ /* 0x000ee2000c1e1100 */
[----:B------:R-:W-:Y:S02]  /*67f0*/  ISETP.LT.OR P3, PT, R217, 0x9, !P0 ;  /* 0x00000009d900780c */ /* 0x000fe40004761670 */
[----:B--2---:R-:W-:Y:S02]  /*6800*/  @!P4 IADD3 R12, P2, R218, UR47, RZ ;  /* 0x0000002fda0ccc10 */ /* 0x004fe4000ff5e0ff */
[----:B---3--:R-:W-:-:S05]  /*6810*/  @!P4 PRMT R13, R216, 0x8880, RZ ;  /* 0x00008880d80dc816 */ /* 0x008fca00000000ff */
        /* <DEDUP_REMOVED lines=468> */
[----:B------:R-:W0:Y:S01]  /*8560*/  @!P2 LDG.E.U8 R216, desc[UR50][R10.64+0x78] ;  /* 0x000078320ad8a981 */ /* 0x000e22000c1e1100 */
[----:B------:R-:W-:Y:S02]  /*8570*/  ISETP.LT.OR P1, PT, R217, 0x7a, !P1 ;  /* 0x0000007ad900780c */ /* 0x000fe40004f21670 */
[----:B-1----:R-:W-:-:S04]  /*8580*/  @!P2 IADD3 R4, P0, R218, UR47, RZ ;  /* 0x0000002fda04ac10 */ /* 0x002fc8000ff1e0ff */
[----:B------:R-:W-:Y:S02]  /*8590*/  @!P2 IADD3.X R5, R219, UR46, RZ, P0, !PT ;  /* 0x0000002edb05ac10 */ /* 0x000fe400087fe4ff */
[----:B0-----:R-:W-:-:S05]  /*85a0*/  @!P2 PRMT R3, R216, 0x8880, RZ ;  /* 0x00008880d803a816 */ /* 0x001fca00000000ff */
[----:B------:R-:W-:-:S04]  /*85b0*/  @!P2 IMAD R220, R3, R22, RZ ;  /* 0x0000001603dca224 */ /* 0x000fc800078e02ff */
[----:B------:R-:W-:-:S05]  /*85c0*/  @!P2 IMAD R3, R86, R23, R220 ;  /* 0x000000175603a224 */ /* 0x000fca00078e02dc */
[----:B------:R2:W-:Y:S04]  /*85d0*/  @!P2 STG.E.U8 desc[UR50][R4.64+0x78], R3 ;  /* 0x000078030400a986 */ /* 0x0005e8000c101132 */
[----:B------:R-:W3:Y:S02]  /*85e0*/  @!P1 LDG.E.U8 R216, desc[UR50][R10.64+0x79] ;  /* 0x000079320ad89981 */ /* 0x000ee4000c1e1100 */
[----:B---3--:R-:W-:-:S05]  /*85f0*/  @!P1 PRMT R7, R216, 0x8880, RZ ;  /* 0x00008880d8079816 */ /* 0x008fca00000000ff */
[----:B------:R-:W-:-:S04]  /*8600*/  @!P1 IMAD R220, R7, R22, RZ ;  /* 0x0000001607dc9224 */ /* 0x000fc800078e02ff */
[----:B------:R-:W-:Y:S01]  /*8610*/  IMAD R87, R87, R23, R220 ;  /* 0x0000001757577224 */ /* 0x000fe200078e02dc */
[----:B--2---:R-:W-:Y:S06]  /*8620*/  @P1 BRA `(.L_x_50) ;  /* 0x00000034003c1947 */ /* 0x004fec0003800000 */
[----:B------:R-:W-:-:S04]  /*8630*/  IADD3 R4, P0, R218, UR47, RZ ;  /* 0x0000002fda047c10 */ /* 0x000fc8000ff1e0ff */
[----:B------:R-:W-:-:S05]  /*8640*/  IADD3.X R5, R219, UR46, RZ, P0, !PT ;  /* 0x0000002edb057c10 */ /* 0x000fca00087fe4ff */
[----:B------:R1:W-:Y:S01]  /*8650*/  STG.E.U8 desc[UR50][R4.64+0x79], R87 ;  /* 0x0000795704007986 */ /* 0x0003e2000c101132 */
[----:B------:R-:W-:Y:S05]  /*8660*/  BRA `(.L_x_50) ;  /* 0x00000034002c7947 */ /* 0x000fea0003800000 */
.L_x_35:
[C---:B------:R-:W-:Y:S01]  /*8670*/  ISETP.GE.AND P2, PT, R0.reuse, 0x1, PT ;  /* 0x000000010000780c */ /* 0x040fe20003f46270 */
[----:B------:R-:W-:Y:S01]  /*8680*/  ULDC.64 UR4, c[0x0][0x5c0] ;  /* 0x0001700000047ab9 */ /* 0x000fe20000000a00 */
[----:B------:R-:W-:Y:S02]  /*8690*/  ISETP.GE.AND P3, PT, R0, 0x9, PT ;  /* 0x000000090000780c */ /* 0x000fe40003f66270 */
[C---:B------:R-:W-:Y:S02]  /*86a0*/  ISETP.LT.OR P5, PT, R217.reuse, 0x1, !P2 ;  /* 0x00000001d900780c */ /* 0x040fe400057a1670 */
[C---:B------:R-:W-:Y:S02]  /*86b0*/  ISETP.LT.OR P0, PT, R217.reuse, 0x2, !P2 ;  /* 0x00000002d900780c */ /* 0x040fe40005701670 */
[----:B------:R-:W-:Y:S02]  /*86c0*/  IADD3 R4, P1, R4, UR4, RZ ;  /* 0x0000000404047c10 */ /* 0x000fe4000ff3e0ff */
[----:B------:R-:W-:-:S02]  /*86d0*/  ISETP.LT.OR P4, PT, R217, 0x1, !P3 ;  /* 0x00000001d900780c */ /* 0x000fc40005f81670 */
[----:B------:R-:W-:Y:S02]  /*86e0*/  IADD3.X R5, R20, UR5, RZ, P1, !PT ;  /* 0x0000000514057c10 */ /* 0x000fe40008ffe4ff */
[----:B------:R-:W-:Y:S02]  /*86f0*/  ISETP.LT.OR P1, PT, R217, 0x2, !P3 ;  /* 0x00000002d900780c */ /* 0x000fe40005f21670 */
[----:B------:R-:W-:Y:S01]  /*8700*/  IADD3 R6, P6, R4, UR45, RZ ;  /* 0x0000002d04067c10 */ /* 0x000fe2000ffde0ff */
[-C--:B------:R-:W-:Y:S02]  /*8710*/  @!P5 IMAD R3, R152, R23.reuse, RZ ;  /* 0x000000179803d224 */ /* 0x080fe400078e02ff */
[-C--:B------:R-:W-:Y:S01]  /*8720*/  @!P0 IMAD R153, R153, R23.reuse, RZ ;  /* 0x0000001799998224 */ /* 0x080fe200078e02ff */
[----:B------:R-:W-:Y:S02]  /*8730*/  IADD3.X R7, R5, UR44, RZ, P6, !PT ;  /* 0x0000002c05077c10 */ /* 0x000fe4000b7fe4ff */
[----:B------:R0:W-:Y:S01]  /*8740*/  @!P5 STG.E.U8 desc[UR50][R4.64], R3 ;  /* 0x000000030400d986 */ /* 0x0001e2000c101132 */
[C---:B------:R-:W-:Y:S01]  /*8750*/  ISETP.LT.OR P5, PT, R217.reuse, 0xa, !P2 ;  /* 0x0000000ad900780c */ /* 0x040fe200057a1670 */
[-C--:B------:R-:W-:Y:S01]  /*8760*/  @!P4 IMAD R9, R154, R23.reuse, RZ ;  /* 0x000000179a09c224 */ /* 0x080fe200078e02ff */
[C---:B------:R-:W-:Y:S01]  /*8770*/  ISETP.LT.OR P6, PT, R217.reuse, 0x9, !P3 ;  /* 0x00000009d900780c */ /* 0x040fe20005fc1670 */
[----:B------:R-:W-:Y:S01]  /*8780*/  @!P0 STG.E.U8 desc[UR50][R4.64+0x1], R153 ;  /* 0x0000019904008986 */ /* 0x000fe2000c101132 */
[----:B------:R-:W-:Y:S01]  /*8790*/  ISETP.LT.OR P0, PT, R217, 0x9, !P2 ;  /* 0x00000009d900780c */ /* 0x000fe20005701670 */
[----:B------:R-:W-:-:S02]  /*87a0*/  @!P1 IMAD R155, R155, R23, RZ ;  /* 0x000000179b9b9224 */ /* 0x000fc400078e02ff */
[----:B------:R1:W-:Y:S01]  /*87b0*/  @!P4 STG.E.U8 desc[UR50][R6.64], R9 ;  /* 0x000000090600c986 */ /* 0x0003e2000c101132 */
[----:B------:R-:W-:-:S03]  /*87c0*/  ISETP.LT.OR P4, PT, R217, 0x11, !P2 ;  /* 0x00000011d900780c */ /* 0x000fc60005781670 */
[----:B------:R-:W-:Y:S01]  /*87d0*/  @!P1 STG.E.U8 desc[UR50][R6.64+0x1], R155 ;  /* 0x0000019b06009986 */ /* 0x000fe2000c101132 */
[----:B------:R-:W-:Y:S01]  /*87e0*/  ISETP.LT.OR P1, PT, R217, 0xa, !P3 ;  /* 0x0000000ad900780c */ /* 0x000fe20005f21670 */
[-C--:B------:R-:W-:Y:S02]  /*87f0*/  @!P5 IMAD R157, R157, R23.reuse, RZ ;  /* 0x000000179d9dd224 */ /* 0x080fe400078e02ff */
[-C--:B------:R-:W-:Y:S02]  /*8800*/  @!P6 IMAD R11, R158, R23.reuse, RZ ;  /* 0x000000179e0be224 */ /* 0x080fe400078e02ff */
[----:B0-----:R-:W-:-:S04]  /*8810*/  @!P0 IMAD R3, R156, R23, RZ ;  /* 0x000000179c038224 */ /* 0x001fc800078e02ff */
[-C--:B-1----:R-:W-:Y:S01]  /*8820*/  @!P4 IMAD R9, R160, R23.reuse, RZ ;  /* 0x00000017a009c224 */ /* 0x082fe200078e02ff */
[----:B------:R0:W-:Y:S01]  /*8830*/  @!P0 STG.E.U8 desc[UR50][R4.64+0x8], R3 ;  /* 0x0000080304008986 */ /* 0x0001e2000c101132 */
[----:B------:R-:W-:Y:S02]  /*8840*/  ISETP.LT.OR P0, PT, R217, 0x12, !P2 ;  /* 0x00000012d900780c */ /* 0x000fe40005701670 */
[----:B------:R-:W-:Y:S01]  /*8850*/  @!P1 IMAD R159, R159, R23, RZ ;  /* 0x000000179f9f9224 */ /* 0x000fe200078e02ff */
[----:B------:R-:W-:Y:S01]  /*8860*/  @!P5 STG.E.U8 desc[UR50][R4.64+0x9], R157 ;  /* 0x0000099d0400d986 */ /* 0x000fe2000c101132 */
[----:B------:R-:W-:-:S03]  /*8870*/  ISETP.LT.OR P5, PT, R217, 0x11, !P3 ;  /* 0x00000011d900780c */ /* 0x000fc60005fa1670 */
[----:B------:R-:W-:Y:S01]  /*8880*/  @!P6 STG.E.U8 desc[UR50][R6.64+0x8], R11 ;  /* 0x0000080b0600e986 */ /* 0x000fe2000c101132 */
[----:B------:R-:W-:-:S03]  /*8890*/  ISETP.LT.OR P6, PT, R217, 0x12, !P3 ;  /* 0x00000012d900780c */ /* 0x000fc60005fc1670 */
[----:B------:R-:W-:Y:S01]  /*88a0*/  @!P1 STG.E.U8 desc[UR50][R6.64+0x9], R159 ;  /* 0x0000099f06009986 */ /* 0x000fe2000c101132 */
[----:B------:R-:W-:Y:S01]  /*88b0*/  ISETP.LT.OR P1, PT, R217, 0x19, !P2 ;  /* 0x00000019d900780c */ /* 0x000fe20005721670 */
[-C--:B------:R-:W-:Y:S02]  /*88c0*/  @!P0 IMAD R161, R161, R23.reuse, RZ ;  /* 0x00000017a1a18224 */ /* 0x080fe400078e02ff */
[----:B------:R1:W-:Y:S01]  /*88d0*/  @!P4 STG.E.U8 desc[UR50][R4.64+0x10], R9 ;  /* 0x000010090400c986 */ /* 0x0003e2000c101132 */
[C---:B------:R-:W-:Y:S01]  /*88e0*/  ISETP.LT.OR P4, PT, R217.reuse, 0x1a, !P2 ;  /* 0x0000001ad900780c */ /* 0x040fe20005781670 */
[-C--:B0-----:R-:W-:Y:S02]  /*88f0*/  @!P5 IMAD R3, R162, R23.reuse, RZ ;  /* 0x00000017a203d224 */ /* 0x081fe400078e02ff */
[----:B------:R-:W-:Y:S01]  /*8900*/  @!P0 STG.E.U8 desc[UR50][R4.64+0x11], R161 ;  /* 0x000011a104008986 */ /* 0x000fe2000c101132 */
[----:B------:R-:W-:Y:S01]  /*8910*/  ISETP.LT.OR P0, PT, R217, 0x19, !P3 ;  /* 0x00000019d900780c */ /* 0x000fe20005f01670 */
[----:B------:R-:W-:-:S02]  /*8920*/  @!P6 IMAD R163, R163, R23, RZ ;  /* 0x00000017a3a3e224 */ /* 0x000fc400078e02ff */
[----:B------:R0:W-:Y:S01]  /*8930*/  @!P5 STG.E.U8 desc[UR50][R6.64+0x10], R3 ;  /* 0x000010030600d986 */ /* 0x0001e2000c101132 */
[----:B------:R-:W-:-:S03]  /*8940*/  ISETP.LT.OR P5, PT, R217, 0x21, !P2 ;  /* 0x00000021d900780c */ /* 0x000fc600057a1670 */
[----:B------:R-:W-:Y:S01]  /*8950*/  @!P6 STG.E.U8 desc[UR50][R6.64+0x11], R163 ;  /* 0x000011a30600e986 */ /* 0x000fe2000c101132 */
[----:B------:R-:W-:Y:S01]  /*8960*/  ISETP.LT.OR P6, PT, R217, 0x1a, !P3 ;  /* 0x0000001ad900780c */ /* 0x000fe20005fc1670 */
[-C--:B-1----:R-:W-:Y:S02]  /*8970*/  @!P1 IMAD R9, R164, R23.reuse, RZ ;  /* 0x00000017a4099224 */ /* 0x082fe400078e02ff */
[----:B------:R-:W-:-:S03]  /*8980*/  @!P4 IMAD R165, R165, R23, RZ ;  /* 0x00000017a5a5c224 */ /* 0x000fc600078e02ff */
[----:B------:R1:W-:Y:S01]  /*8990*/  @!P1 STG.E.U8 desc[UR50][R4.64+0x18], R9 ;  /* 0x0000180904009986 */ /* 0x0003e2000c101132 */
[C---:B------:R-:W-:Y:S01]  /*89a0*/  ISETP.LT.OR P1, PT, R217.reuse, 0x22, !P2 ;  /* 0x00000022d900780c */ /* 0x040fe20005721670 */
[-C--:B0-----:R-:W-:Y:S02]  /*89b0*/  @!P0 IMAD R3, R166, R23.reuse, RZ ;  /* 0x00000017a6038224 */ /* 0x081fe400078e02ff */
[----:B------:R-:W-:Y:S01]  /*89c0*/  @!P4 STG.E.U8 desc[UR50][R4.64+0x19], R165 ;  /* 0x000019a50400c986 */ /* 0x000fe2000c101132 */
[-C--:B------:R-:W-:Y:S01]  /*89d0*/  @!P5 IMAD R11, R168, R23.reuse, RZ ;  /* 0x00000017a80bd224 */ /* 0x080fe200078e02ff */
[----:B------:R-:W-:Y:S01]  /*89e0*/  ISETP.LT.OR P4, PT, R217, 0x21, !P3 ;  /* 0x00000021d900780c */ /* 0x000fe20005f81670 */
[----:B------:R-:W-:Y:S01]  /*89f0*/  @!P6 IMAD R167, R167, R23, RZ ;  /* 0x00000017a7a7e224 */ /* 0x000fe200078e02ff */
[----:B------:R0:W-:Y:S01]  /*8a00*/  @!P0 STG.E.U8 desc[UR50][R6.64+0x18], R3 ;  /* 0x0000180306008986 */ /* 0x0001e2000c101132 */
[----:B------:R-:W-:-:S03]  /*8a10*/  ISETP.LT.OR P0, PT, R217, 0x22, !P3 ;  /* 0x00000022d900780c */ /* 0x000fc60005f01670 */
[----:B------:R-:W-:Y:S01]  /*8a20*/  @!P6 STG.E.U8 desc[UR50][R6.64+0x19], R167 ;  /* 0x000019a70600e986 */ /* 0x000fe2000c101132 */
[----:B------:R-:W-:Y:S01]  /*8a30*/  ISETP.LT.OR P6, PT, R217, 0x29, !P2 ;  /* 0x00000029d900780c */ /* 0x000fe200057c1670 */
[-C--:B------:R-:W-:Y:S02]  /*8a40*/  @!P1 IMAD R169, R169, R23.reuse, RZ ;  /* 0x00000017a9a99224 */ /* 0x080fe400078e02ff */
[----:B------:R-:W-:Y:S01]  /*8a50*/  @!P5 STG.E.U8 desc[UR50][R4.64+0x20], R11 ;  /* 0x0000200b0400d986 */ /* 0x000fe2000c101132 */
[C---:B------:R-:W-:Y:S02]  /*8a60*/  ISETP.LT.OR P5, PT, R217.reuse, 0x2a, !P2 ;  /* 0x0000002ad900780c */ /* 0x040fe400057a1670 */
[-C--:B-1----:R-:W-:Y:S01]  /*8a70*/  @!P4 IMAD R9, R170, R23.reuse, RZ ;  /* 0x00000017aa09c224 */ /* 0x082fe200078e02ff */
[----:B------:R-:W-:Y:S01]  /*8a80*/  @!P1 STG.E.U8 desc[UR50][R4.64+0x21], R169 ;  /* 0x000021a904009986 */ /* 0x000fe2000c101132 */
[----:B------:R-:W-:Y:S01]  /*8a90*/  ISETP.LT.OR P1, PT, R217, 0x29, !P3 ;  /* 0x00000029d900780c */ /* 0x000fe20005f21670 */
[----:B------:R-:W-:-:S02]  /*8aa0*/  @!P0 IMAD R171, R171, R23, RZ ;  /* 0x00000017abab8224 */ /* 0x000fc400078e02ff */
[----:B------:R1:W-:Y:S01]  /*8ab0*/  @!P4 STG.E.U8 desc[UR50][R6.64+0x20], R9 ;  /* 0x000020090600c986 */ /* 0x0003e2000c101132 */
[C---:B------:R-:W-:Y:S01]  /*8ac0*/  ISETP.LT.OR P4, PT, R217.reuse, 0x2a, !P3 ;  /* 0x0000002ad900780c */ /* 0x040fe20005f81670 */
[-C--:B0-----:R-:W-:Y:S02]  /*8ad0*/  @!P6 IMAD R3, R172, R23.reuse, RZ ;  /* 0x00000017ac03e224 */ /* 0x081fe400078e02ff */
[----:B------:R-:W-:Y:S01]  /*8ae0*/  @!P0 STG.E.U8 desc[UR50][R6.64+0x21], R171 ;  /* 0x000021ab06008986 */ /* 0x000fe2000c101132 */
[----:B------:R-:W-:Y:S01]  /*8af0*/  ISETP.LT.OR P0, PT, R217, 0x31, !P2 ;  /* 0x00000031d900780c */ /* 0x000fe20005701670 */
[----:B------:R-:W-:Y:S02]  /*8b00*/  @!P5 IMAD R173, R173, R23, RZ ;  /* 0x00000017adadd224 */ /* 0x000fe400078e02ff */
        /* <DEDUP_REMOVED lines=10> */
[----:B------:R-:W-:Y:S01]  /*8bb0*/  ISETP.LT.OR P4, PT, R217, 0x39, !P2 ;  /* 0x00000039d900780c */ /* 0x000fe20005781670 */
[-C--:B------:R-:W-:Y:S02]  /*8bc0*/  @!P6 IMAD R11, R178, R23.reuse, RZ ;  /* 0x00000017b20be224 */ /* 0x080fe400078e02ff */
[----:B------:R-:W-:Y:S01]  /*8bd0*/  @!P5 IMAD R177, R177, R23, RZ ;  /* 0x00000017b1b1d224 */ /* 0x000fe200078e02ff */
[----:B------:R0:W-:Y:S01]  /*8be0*/  @!P0 STG.E.U8 desc[UR50][R4.64+0x30], R3 ;  /* 0x0000300304008986 */ /* 0x0001e2000c101132 */
[----:B------:R-:W-:-:S03]  /*8bf0*/  ISETP.LT.OR P0, PT, R217, 0x3a, !P2 ;  /* 0x0000003ad900780c */ /* 0x000fc60005701670 */
[----:B------:R-:W-:Y:S01]  /*8c00*/  @!P5 STG.E.U8 desc[UR50][R4.64+0x31], R177 ;  /* 0x000031b10400d986 */ /* 0x000fe2000c101132 */
[----:B------:R-:W-:Y:S01]  /*8c10*/  ISETP.LT.OR P5, PT, R217, 0x39, !P3 ;  /* 0x00000039d900780c */ /* 0x000fe20005fa1670 */
[-C--:B------:R-:W-:Y:S02]  /*8c20*/  @!P1 IMAD R179, R179, R23.reuse, RZ ;  /* 0x00000017b3b39224 */ /* 0x080fe400078e02ff */
[----:B------:R-:W-:Y:S01]  /*8c30*/  @!P6 STG.E.U8 desc[UR50][R6.64+0x30], R11 ;  /* 0x0000300b0600e986 */ /* 0x000fe2000c101132 */
[C---:B------:R-:W-:Y:S01]  /*8c40*/  ISETP.LT.OR P6, PT, R217.reuse, 0x3a, !P3 ;  /* 0x0000003ad900780c */ /* 0x040fe20005fc1670 */
[-C--:B-1----:R-:W-:Y:S02]  /*8c50*/  @!P4 IMAD R9, R180, R23.reuse, RZ ;  /* 0x00000017b409c224 */ /* 0x082fe400078e02ff */
        /* <DEDUP_REMOVED lines=83> */
[----:B------:R-:W-:-:S02]  /*9190*/  ISETP.LT.OR P0, PT, R217, 0x79, !P2 ;  /* 0x00000079d900780c */ /* 0x000fc40005701670 */
[----:B------:R-:W-:Y:S01]  /*91a0*/  ISETP.LT.OR P2, PT, R217, 0x7a, !P2 ;  /* 0x0000007ad900780c */ /* 0x000fe20005741670 */
[----:B------:R-:W-:Y:S01]  /*91b0*/  @!P5 STG.E.U8 desc[UR50][R6.64+0x69], R207 ;  /* 0x000069cf0600d986 */ /* 0x000fe2000c101132 */
[-C--:B------:R-:W-:Y:S01]  /*91c0*/  @!P1 IMAD R209, R209, R23.reuse, RZ ;  /* 0x00000017d1d19224 */ /* 0x080fe200078e02ff */
[C---:B------:R-:W-:Y:S02]  /*91d0*/  ISETP.LT.OR P5, PT, R217.reuse, 0x79, !P3 ;  /* 0x00000079d900780c */ /* 0x040fe40005fa1670 */
[----:B------:R2:W-:Y:S01]  /*91e0*/  @!P6 STG.E.U8 desc[UR50][R4.64+0x70], R11 ;  /* 0x0000700b0400e986 */ /* 0x0005e2000c101132 */
[C---:B------:R-:W-:Y:S01]  /*91f0*/  ISETP.LT.OR P6, PT, R217.reuse, 0x72, !P3 ;  /* 0x00000072d900780c */ /* 0x040fe20005fc1670 */
[-C--:B-1----:R-:W-:Y:S01]  /*9200*/  @!P4 IMAD R9, R210, R23.reuse, RZ ;  /* 0x00000017d209c224 */ /* 0x082fe200078e02ff */
[----:B------:R-:W-:Y:S01]  /*9210*/  ISETP.LT.OR P3, PT, R217, 0x7a, !P3 ;  /* 0x0000007ad900780c */ /* 0x000fe20005f61670 */
[----:B------:R-:W-:Y:S01]  /*9220*/  @!P1 STG.E.U8 desc[UR50][R4.64+0x71], R209 ;  /* 0x000071d104009986 */ /* 0x000fe2000c101132 */
[----:B------:R-:W-:Y:S01]  /*9230*/  ISETP.GE.AND P1, PT, R0, 0x81, PT ;  /* 0x000000810000780c */ /* 0x000fe20003f26270 */
[----:B0-----:R-:W-:-:S02]  /*9240*/  @!P0 IMAD R3, R212, R23, RZ ;  /* 0x00000017d4038224 */ /* 0x001fc400078e02ff */
[----:B------:R0:W-:Y:S01]  /*9250*/  @!P4 STG.E.U8 desc[UR50][R6.64+0x70], R9 ;  /* 0x000070090600c986 */ /* 0x0001e2000c101132 */
[----:B------:R-:W-:Y:S01]  /*9260*/  ISETP.LT.OR P4, PT, R217, 0x1, !P1 ;  /* 0x00000001d900780c */ /* 0x000fe20004f81670 */
[-C--:B------:R-:W-:Y:S02]  /*9270*/  @!P2 IMAD R213, R213, R23.reuse, RZ ;  /* 0x00000017d5d5a224 */ /* 0x080fe400078e02ff */
[-C--:B--2---:R-:W-:Y:S02]  /*9280*/  @!P5 IMAD R11, R214, R23.reuse, RZ ;  /* 0x00000017d60bd224 */ /* 0x084fe400078e02ff */
[-C--:B------:R-:W-:Y:S02]  /*9290*/  @!P6 IMAD R211, R211, R23.reuse, RZ ;  /* 0x00000017d3d3e224 */ /* 0x080fe400078e02ff */
[----:B------:R-:W-:-:S03]  /*92a0*/  @!P3 IMAD R215, R215, R23, RZ ;  /* 0x00000017d7d7b224 */ /* 0x000fc600078e02ff */
[----:B------:R-:W-:Y:S01]  /*92b0*/  @!P6 STG.E.U8 desc[UR50][R6.64+0x71], R211 ;  /* 0x000071d30600e986 */ /* 0x000fe2000c101132 */
[----:B------:R-:W-:-:S03]  /*92c0*/  ISETP.LT.OR P6, PT, R217, 0x2, !P1 ;  /* 0x00000002d900780c */ /* 0x000fc60004fc1670 */
[----:B------:R1:W-:Y:S01]  /*92d0*/  @!P0 STG.E.U8 desc[UR50][R4.64+0x78], R3 ;  /* 0x0000780304008986 */ /* 0x0003e2000c101132 */
[----:B------:R-:W-:-:S03]  /*92e0*/  ISETP.GE.AND P0, PT, R0, 0x89, PT ;  /* 0x000000890000780c */ /* 0x000fc60003f06270 */
[----:B------:R-:W-:Y:S01]  /*92f0*/  @!P2 STG.E.U8 desc[UR50][R4.64+0x79], R213 ;  /* 0x000079d50400a986 */ /* 0x000fe2000c101132 */
[----:B------:R-:W-:-:S03]  /*9300*/  ISETP.LT.OR P2, PT, R217, 0x1, !P0 ;  /* 0x00000001d900780c */ /* 0x000fc60004741670 */
[----:B------:R2:W-:Y:S01]  /*9310*/  @!P5 STG.E.U8 desc[UR50][R6.64+0x78], R11 ;  /* 0x0000780b0600d986 */ /* 0x0005e2000c101132 */
[----:B------:R-:W-:Y:S01]  /*9320*/  @!P4 IADD3 R8, P5, R4, UR43, RZ ;  /* 0x0000002b0408cc10 */ /* 0x000fe2000ffbe0ff */
[-C--:B------:R-:W-:Y:S02]  /*9330*/  @!P6 IMAD R89, R89, R23.reuse, RZ ;  /* 0x000000175959e224 */ /* 0x080fe400078e02ff */
[----:B------:R-:W-:Y:S01]  /*9340*/  @!P3 STG.E.U8 desc[UR50][R6.64+0x79], R215 ;  /* 0x000079d70600b986 */ /* 0x000fe2000c101132 */
[----:B0-----:R-:W-:Y:S01]  /*9350*/  @!P4 IADD3.X R9, R5, UR42, RZ, P5, !PT ;  /* 0x0000002a0509cc10 */ /* 0x001fe2000affe4ff */
[-C--:B-1----:R-:W-:Y:S01]  /*9360*/  @!P4 IMAD R3, R88, R23.reuse, RZ ;  /* 0x000000175803c224 */ /* 0x082fe200078e02ff */
[C---:B------:R-:W-:Y:S02]  /*9370*/  ISETP.LT.OR P3, PT, R217.reuse, 0x2, !P0 ;  /* 0x00000002d900780c */ /* 0x040fe40004761670 */
[----:B------:R-:W-:Y:S01]  /*9380*/  @!P6 IADD3 R14, P5, R4, UR43, RZ ;  /* 0x0000002b040eec10 */ /* 0x000fe2000ffbe0ff */
[----:B------:R-:W-:Y:S01]  /*9390*/  @!P2 IMAD R153, R90, R23, RZ ;  /* 0x000000175a99a224 */ /* 0x000fe200078e02ff */
[----:B------:R0:W-:Y:S01]  /*93a0*/  @!P4 STG.E.U8 desc[UR50][R8.64], R3 ;  /* 0x000000030800c986 */ /* 0x0001e2000c101132 */
[----:B------:R-:W-:-:S02]  /*93b0*/  ISETP.LT.OR P4, PT, R217, 0x9, !P1 ;  /* 0x00000009d900780c */ /* 0x000fc40004f81670 */
[----:B------:R-:W-:Y:S02]  /*93c0*/  @!P6 IADD3.X R15, R5, UR42, RZ, P5, !PT ;  /* 0x0000002a050fec10 */ /* 0x000fe4000affe4ff */
[----:B------:R-:W-:-:S03]  /*93d0*/  @!P2 IADD3 R10, P5, R6, UR43, RZ ;  /* 0x0000002b060aac10 */ /* 0x000fc6000ffbe0ff */
[----:B------:R1:W-:Y:S01]  /*93e0*/  @!P6 STG.E.U8 desc[UR50][R14.64+0x1], R89 ;  /* 0x000001590e00e986 */ /* 0x0003e2000c101132 */
[----:B--2---:R-:W-:Y:S01]  /*93f0*/  @!P2 IADD3.X R11, R7, UR42, RZ, P5, !PT ;  /* 0x0000002a070bac10 */ /* 0x004fe2000affe4ff */
[-C--:B------:R-:W-:Y:S01]  /*9400*/  @!P3 IMAD R91, R91, R23.reuse, RZ ;  /* 0x000000175b5bb224 */ /* 0x080fe200078e02ff */
[C---:B------:R-:W-:Y:S02]  /*9410*/  ISETP.LT.OR P6, PT, R217.reuse, 0xa, !P1 ;  /* 0x0000000ad900780c */ /* 0x040fe40004fc1670 */
[----:B------:R-:W-:Y:S01]  /*9420*/  @!P3 IADD3 R12, P5, R6, UR43, RZ ;  /* 0x0000002b060cbc10 */ /* 0x000fe2000ffbe0ff */
[----:B------:R2:W-:Y:S01]  /*9430*/  @!P2 STG.E.U8 desc[UR50][R10.64], R153 ;  /* 0x000000990a00a986 */ /* 0x0005e2000c101132 */
[----:B------:R-:W-:Y:S01]  /*9440*/  ISETP.LT.OR P2, PT, R217, 0x9, !P0 ;  /* 0x00000009d900780c */ /* 0x000fe20004741670 */
[----:B0-----:R-:W-:Y:S01]  /*9450*/  @!P4 IMAD R3, R92, R23, RZ ;  /* 0x000000175c03c224 */ /* 0x001fe200078e02ff */
[----:B------:R-:W-:Y:S02]  /*9460*/  @!P3 IADD3.X R13, R7, UR42, RZ, P5, !PT ;  /* 0x0000002a070dbc10 */ /* 0x000fe4000affe4ff */
[----:B------:R-:W-:-:S03]  /*9470*/  @!P4 IADD3 R20, P5, R4, UR43, RZ ;  /* 0x0000002b0414cc10 */ /* 0x000fc6000ffbe0ff */
[----:B------:R-:W-:Y:S01]  /*9480*/  @!P3 STG.E.U8 desc[UR50][R12.64+0x1], R91 ;  /* 0x0000015b0c00b986 */ /* 0x000fe2000c101132 */
[----:B------:R-:W-:Y:S01]  /*9490*/  @!P4 IADD3.X R21, R5, UR42, RZ, P5, !PT ;  /* 0x0000002a0515cc10 */ /* 0x000fe2000affe4ff */
[-C--:B------:R-:W-:Y:S01]  /*94a0*/  @!P6 IMAD R93, R93, R23.reuse, RZ ;  /* 0x000000175d5de224 */ /* 0x080fe200078e02ff */
[C---:B------:R-:W-:Y:S02]  /*94b0*/  ISETP.LT.OR P3, PT, R217.reuse, 0xa, !P0 ;  /* 0x0000000ad900780c */ /* 0x040fe40004761670 */
[----:B-1----:R-:W-:Y:S01]  /*94c0*/  @!P6 IADD3 R14, P5, R4, UR43, RZ ;  /* 0x0000002b040eec10 */ /* 0x002fe2000ffbe0ff */
[----:B------:R0:W-:Y:S01]  /*94d0*/  @!P4 STG.E.U8 desc[UR50][R20.64+0x8], R3 ;  /* 0x000008031400c986 */ /* 0x0001e2000c101132 */
[----:B------:R-:W-:Y:S01]  /*94e0*/  ISETP.LT.OR P4, PT, R217, 0x11, !P1 ;  /* 0x00000011d900780c */ /* 0x000fe20004f81670 */
[----:B------:R-:W-:Y:S01]  /*94f0*/  @!P2 IMAD R89, R94, R23, RZ ;  /* 0x000000175e59a224 */ /* 0x000fe200078e02ff */
[----:B------:R-:W-:Y:S02]  /*9500*/  @!P6 IADD3.X R15, R5, UR42, RZ, P5, !PT ;  /* 0x0000002a050fec10 */ /* 0x000fe4000affe4ff */
[----:B------:R-:W-:-:S03]  /*9510*/  @!P2 IADD3 R8, P5, R6, UR43, RZ ;  /* 0x0000002b0608ac10 */ /* 0x000fc6000ffbe0ff */
[----:B------:R1:W-:Y:S01]  /*9520*/  @!P6 STG.E.U8 desc[UR50][R14.64+0x9], R93 ;  /* 0x0000095d0e00e986 */ /* 0x0003e2000c101132 */
[----:B------:R-:W-:Y:S01]  /*9530*/  @!P2 IADD3.X R9, R7, UR42, RZ, P5, !PT ;  /* 0x0000002a0709ac10 */ /* 0x000fe2000affe4ff */
[-C--:B------:R-:W-:Y:S01]  /*9540*/  @!P3 IMAD R95, R95, R23.reuse, RZ ;  /* 0x000000175f5fb224 */ /* 0x080fe200078e02ff */
[C---:B------:R-:W-:Y:S02]  /*9550*/  ISETP.LT.OR P6, PT, R217.reuse, 0x12, !P1 ;  /* 0x00000012d900780c */ /* 0x040fe40004fc1670 */
[----:B--2---:R-:W-:Y:S01]  /*9560*/  @!P3 IADD3 R10, P5, R6, UR43, RZ ;  /* 0x0000002b060abc10 */ /* 0x004fe2000ffbe0ff */
[----:B------:R2:W-:Y:S01]  /*9570*/  @!P2 STG.E.U8 desc[UR50][R8.64+0x8], R89 ;  /* 0x000008590800a986 */ /* 0x0005e2000c101132 */
[----:B------:R-:W-:Y:S01]  /*9580*/  ISETP.LT.OR P2, PT, R217, 0x11, !P0 ;  /* 0x00000011d900780c */ /* 0x000fe20004741670 */
[----:B0-----:R-:W-:Y:S01]  /*9590*/  @!P4 IMAD R3, R96, R23, RZ ;  /* 0x000000176003c224 */ /* 0x001fe200078e02ff */
[----:B------:R-:W-:Y:S02]  /*95a0*/  @!P3 IADD3.X R11, R7, UR42, RZ, P5, !PT ;  /* 0x0000002a070bbc10 */ /* 0x000fe4000affe4ff */
[----:B------:R-:W-:-:S03]  /*95b0*/  @!P4 IADD3 R12, P5, R4, UR43, RZ ;  /* 0x0000002b040ccc10 */ /* 0x000fc6000ffbe0ff */
[----:B------:R0:W-:Y:S01]  /*95c0*/  @!P3 STG.E.U8 desc[UR50][R10.64+0x9], R95 ;  /* 0x0000095f0a00b986 */ /* 0x0001e2000c101132 */
        /* <DEDUP_REMOVED lines=8> */
[----:B--2---:R-:W-:-:S03]  /*9650*/  @!P2 IADD3 R8, P5, R6, UR43, RZ ;  /* 0x0000002b0608ac10 */ /* 0x004fc6000ffbe0ff */
[----:B------:R2:W-:Y:S01]  /*9660*/  @!P6 STG.E.U8 desc[UR50][R14.64+0x11], R97 ;  /* 0x000011610e00e986 */ /* 0x0005e2000c101132 */
[----:B------:R-:W-:Y:S01]  /*9670*/  @!P2 IADD3.X R9, R7, UR42, RZ, P5, !PT ;  /* 0x0000002a0709ac10 */ /* 0x000fe2000affe4ff */
[-C--:B------:R-:W-:Y:S01]  /*9680*/  @!P3 IMAD R99, R99, R23.reuse, RZ ;  /* 0x000000176363b224 */ /* 0x080fe200078e02ff */
[C---:B------:R-:W-:Y:S02]  /*9690*/  ISETP.LT.OR P6, PT, R217.reuse, 0x1a, !P1 ;  /* 0x0000001ad900780c */ /* 0x040fe40004fc1670 */
[----:B0-----:R-:W-:Y:S01]  /*96a0*/  @!P3 IADD3 R10, P5, R6, UR43, RZ ;  /* 0x0000002b060abc10 */ /* 0x001fe2000ffbe0ff */
[----:B------:R0:W-:Y:S01]  /*96b0*/  @!P2 STG.E.U8 desc[UR50][R8.64+0x10], R21 ;  /* 0x000010150800a986 */ /* 0x0001e2000c101132 */
[----:B------:R-:W-:Y:S01]  /*96c0*/  ISETP.LT.OR P2, PT, R217, 0x19, !P0 ;  /* 0x00000019d900780c */ /* 0x000fe20004741670 */
[----:B-1----:R-:W-:Y:S01]  /*96d0*/  @!P4 IMAD R3, R100, R23, RZ ;  /* 0x000000176403c224 */ /* 0x002fe200078e02ff */
        /* <DEDUP_REMOVED lines=19> */
[----:B--2---:R-:W-:Y:S01]  /*9810*/  @!P4 IMAD R3, R104, R23, RZ ;  /* 0x000000176803c224 */ /* 0x004fe200078e02ff */
[----:B------:R-:W-:Y:S02]  /*9820*/  @!P3 IADD3.X R11, R7, UR42, RZ, P5, !PT ;  /* 0x0000002a070bbc10 */ /* 0x000fe4000affe4ff */
[----:B------:R-:W-:-:S03]  /*9830*/  @!P4 IADD3 R12, P5, R4, UR43, RZ ;  /* 0x0000002b040ccc10 */ /* 0x000fc6000ffbe0ff */
        /* <DEDUP_REMOVED lines=209> */
[----:B------:R-:W-:-:S02]  /*a550*/  @!P2 IADD3 R8, P5, R6, UR43, RZ ;  /* 0x0000002b0608ac10 */ /* 0x000fc4000ffbe0ff */
[----:B------:R-:W-:Y:S01]  /*a560*/  ISETP.LT.OR P1, PT, R217, 0x7a, !P1 ;  /* 0x0000007ad900780c */ /* 0x000fe20004f21670 */
[----:B------:R2:W-:Y:S01]  /*a570*/  @!P6 STG.E.U8 desc[UR50][R14.64+0x71], R145 ;  /* 0x000071910e00e986 */ /* 0x0005e2000c101132 */
[----:B------:R-:W-:Y:S01]  /*a580*/  @!P2 IADD3.X R9, R7, UR42, RZ, P5, !PT ;  /* 0x0000002a0709ac10 */ /* 0x000fe2000affe4ff */
[-C--:B------:R-:W-:Y:S01]  /*a590*/  @!P3 IMAD R147, R147, R23.reuse, RZ ;  /* 0x000000179393b224 */ /* 0x080fe200078e02ff */
[----:B0-----:R-:W-:Y:S02]  /*a5a0*/  @!P3 IADD3 R10, P6, R6, UR43, RZ ;  /* 0x0000002b060abc10 */ /* 0x001fe4000ffde0ff */
[----:B------:R-:W-:Y:S01]  /*a5b0*/  ISETP.LT.OR P5, PT, R217, 0x79, !P0 ;  /* 0x00000079d900780c */ /* 0x000fe200047a1670 */
[----:B------:R0:W-:Y:S01]  /*a5c0*/  @!P2 STG.E.U8 desc[UR50][R8.64+0x70], R21 ;  /* 0x000070150800a986 */ /* 0x0001e2000c101132 */
[----:B------:R-:W-:Y:S01]  /*a5d0*/  @!P3 IADD3.X R11, R7, UR42, RZ, P6, !PT ;  /* 0x0000002a070bbc10 */ /* 0x000fe2000b7fe4ff */
[----:B-1----:R-:W-:Y:S01]  /*a5e0*/  @!P4 IMAD R3, R148, R23, RZ ;  /* 0x000000179403c224 */ /* 0x002fe200078e02ff */
[----:B------:R-:W-:-:S02]  /*a5f0*/  @!P4 IADD3 R12, P6, R4, UR43, RZ ;  /* 0x0000002b040ccc10 */ /* 0x000fc4000ffde0ff */
[----:B------:R-:W-:Y:S01]  /*a600*/  ISETP.LT.OR P2, PT, R217, 0x7a, !P0 ;  /* 0x0000007ad900780c */ /* 0x000fe20004741670 */
[----:B------:R1:W-:Y:S01]  /*a610*/  @!P3 STG.E.U8 desc[UR50][R10.64+0x71], R147 ;  /* 0x000071930a00b986 */ /* 0x0003e2000c101132 */
[----:B------:R-:W-:Y:S01]  /*a620*/  @!P4 IADD3.X R13, R5, UR42, RZ, P6, !PT ;  /* 0x0000002a050dcc10 */ /* 0x000fe2000b7fe4ff */
[-C--:B------:R-:W-:Y:S01]  /*a630*/  @!P1 IMAD R149, R149, R23.reuse, RZ ;  /* 0x0000001795959224 */ /* 0x080fe200078e02ff */
[----:B--2---:R-:W-:Y:S02]  /*a640*/  @!P1 IADD3 R14, P3, R4, UR43, RZ ;  /* 0x0000002b040e9c10 */ /* 0x004fe4000ff7e0ff */
[----:B------:R-:W-:Y:S01]  /*a650*/  ISETP.GE.AND P0, PT, R0, 0x101, PT ;  /* 0x000001010000780c */ /* 0x000fe20003f06270 */
[----:B------:R2:W-:Y:S01]  /*a660*/  @!P4 STG.E.U8 desc[UR50][R12.64+0x78], R3 ;  /* 0x000078030c00c986 */ /* 0x0005e2000c101132 */
[----:B------:R-:W-:Y:S01]  /*a670*/  @!P1 IADD3.X R15, R5, UR42, RZ, P3, !PT ;  /* 0x0000002a050f9c10 */ /* 0x000fe20009ffe4ff */
[----:B0-----:R-:W-:Y:S01]  /*a680*/  @!P5 IMAD R21, R150, R23, RZ ;  /* 0x000000179615d224 */ /* 0x001fe200078e02ff */
[----:B------:R-:W-:-:S02]  /*a690*/  ISETP.LT.OR P3, PT, R217, 0x1, !P0 ;  /* 0x00000001d900780c */ /* 0x000fc40004761670 */
[C---:B------:R-:W-:Y:S01]  /*a6a0*/  @!P5 IADD3 R8, P4, R6.reuse, UR43, RZ ;  /* 0x0000002b0608dc10 */ /* 0x040fe2000ff9e0ff */
[----:B------:R0:W-:Y:S01]  /*a6b0*/  @!P1 STG.E.U8 desc[UR50][R14.64+0x79], R149 ;  /* 0x000079950e009986 */ /* 0x0001e2000c101132 */
[----:B------:R-:W-:Y:S01]  /*a6c0*/  ISETP.LT.OR P1, PT, R217, 0x2, !P0 ;  /* 0x00000002d900780c */ /* 0x000fe20004721670 */
[-C--:B------:R-:W-:Y:S01]  /*a6d0*/  @!P2 IMAD R151, R151, R23.reuse, RZ ;  /* 0x000000179797a224 */ /* 0x080fe200078e02ff */
[C---:B------:R-:W-:Y:S02]  /*a6e0*/  @!P5 IADD3.X R9, R7.reuse, UR42, RZ, P4, !PT ;  /* 0x0000002a0709dc10 */ /* 0x040fe4000a7fe4ff */
[----:B-1----:R-:W-:Y:S02]  /*a6f0*/  @!P2 IADD3 R10, P6, R6, UR43, RZ ;  /* 0x0000002b060aac10 */ /* 0x002fe4000ffde0ff */
[----:B------:R-:W-:Y:S01]  /*a700*/  ISETP.GE.AND P4, PT, R0, 0x109, PT ;  /* 0x000001090000780c */ /* 0x000fe20003f86270 */
[----:B------:R1:W-:Y:S01]  /*a710*/  @!P5 STG.E.U8 desc[UR50][R8.64+0x78], R21 ;  /* 0x000078150800d986 */ /* 0x0003e2000c101132 */
[----:B------:R-:W-:Y:S01]  /*a720*/  @!P2 IADD3.X R11, R7, UR42, RZ, P6, !PT ;  /* 0x0000002a070bac10 */ /* 0x000fe2000b7fe4ff */
[----:B--2---:R-:W-:Y:S01]  /*a730*/  @!P3 IMAD R3, R24, R23, RZ ;  /* 0x000000171803b224 */ /* 0x004fe200078e02ff */
[----:B------:R-:W-:-:S02]  /*a740*/  ISETP.LT.OR P5, PT, R217, 0x1, !P4 ;  /* 0x00000001d900780c */ /* 0x000fc400067a1670 */
[C---:B------:R-:W-:Y:S01]  /*a750*/  @!P3 IADD3 R12, P6, R4.reuse, UR47, RZ ;  /* 0x0000002f040cbc10 */ /* 0x040fe2000ffde0ff */
[----:B------:R2:W-:Y:S01]  /*a760*/  @!P2 STG.E.U8 desc[UR50][R10.64+0x79], R151 ;  /* 0x000079970a00a986 */ /* 0x0005e2000c101132 */
[----:B------:R-:W-:Y:S01]  /*a770*/  ISETP.LT.OR P2, PT, R217, 0x2, !P4 ;  /* 0x00000002d900780c */ /* 0x000fe20006741670 */
[----:B------:R-:W-:Y:S01]  /*a780*/  @!P1 IMAD R25, R25, R23, RZ ;  /* 0x0000001719199224 */ /* 0x000fe200078e02ff */
[----:B------:R-:W-:Y:S02]  /*a790*/  @!P3 IADD3.X R13, R5, UR46, RZ, P6, !PT ;  /* 0x0000002e050dbc10 */ /* 0x000fe4000b7fe4ff */
[----:B0-----:R-:W-:-:S03]  /*a7a0*/  @!P1 IADD3 R14, P6, R4, UR47, RZ ;  /* 0x0000002f040e9c10 */ /* 0x001fc6000ffde0ff */
[----:B------:R0:W-:Y:S01]  /*a7b0*/  @!P3 STG.E.U8 desc[UR50][R12.64], R3 ;  /* 0x000000030c00b986 */ /* 0x0001e2000c101132 */
[----:B------:R-:W-:Y:S01]  /*a7c0*/  @!P1 IADD3.X R15, R5, UR46, RZ, P6, !PT ;  /* 0x0000002e050f9c10 */ /* 0x000fe2000b7fe4ff */
[-C--:B-1----:R-:W-:Y:S01]  /*a7d0*/  @!P5 IMAD R21, R26, R23.reuse, RZ ;  /* 0x000000171a15d224 */ /* 0x082fe200078e02ff */
[C---:B------:R-:W-:Y:S02]  /*a7e0*/  ISETP.LT.OR P3, PT, R217.reuse, 0x9, !P0 ;  /* 0x00000009d900780c */ /* 0x040fe40004761670 */
[C---:B------:R-:W-:Y:S01]  /*a7f0*/  @!P5 IADD3 R8, P6, R6.reuse, UR47, RZ ;  /* 0x0000002f0608dc10 */ /* 0x040fe2000ffde0ff */
[----:B------:R1:W-:Y:S01]  /*a800*/  @!P1 STG.E.U8 desc[UR50][R14.64+0x1], R25 ;  /* 0x000001190e009986 */ /* 0x0003e2000c101132 */
[----:B------:R-:W-:Y:S01]  /*a810*/  ISETP.LT.OR P1, PT, R217, 0xa, !P0 ;  /* 0x0000000ad900780c */ /* 0x000fe20004721670 */
[----:B------:R-:W-:Y:S01]  /*a820*/  @!P2 IMAD R27, R27, R23, RZ ;  /* 0x000000171b1ba224 */ /* 0x000fe200078e02ff */
[----:B------:R-:W-:Y:S02]  /*a830*/  @!P5 IADD3.X R9, R7, UR46, RZ, P6, !PT ;  /* 0x0000002e0709dc10 */ /* 0x000fe4000b7fe4ff */
[----:B--2---:R-:W-:-:S03]  /*a840*/  @!P2 IADD3 R10, P6, R6, UR47, RZ ;  /* 0x0000002f060aac10 */ /* 0x004fc6000ffde0ff */
[----:B------:R2:W-:Y:S01]  /*a850*/  @!P5 STG.E.U8 desc[UR50][R8.64], R21 ;  /* 0x000000150800d986 */ /* 0x0005e2000c101132 */
[----:B------:R-:W-:Y:S01]  /*a860*/  @!P2 IADD3.X R11, R7, UR46, RZ, P6, !PT ;  /* 0x0000002e070bac10 */ /* 0x000fe2000b7fe4ff */
[-C--:B0-----:R-:W-:Y:S01]  /*a870*/  @!P3 IMAD R3, R28, R23.reuse, RZ ;  /* 0x000000171c03b224 */ /* 0x081fe200078e02ff */
[C---:B------:R-:W-:Y:S02]  /*a880*/  ISETP.LT.OR P5, PT, R217.reuse, 0x9, !P4 ;  /* 0x00000009d900780c */ /* 0x040fe400067a1670 */
[C---:B------:R-:W-:Y:S01]  /*a890*/  @!P3 IADD3 R12, P6, R4.reuse, UR47, RZ ;  /* 0x0000002f040cbc10 */ /* 0x040fe2000ffde0ff */
[----:B------:R0:W-:Y:S01]  /*a8a0*/  @!P2 STG.E.U8 desc[UR50][R10.64+0x1], R27 ;  /* 0x0000011b0a00a986 */ /* 0x0001e2000c101132 */
[----:B------:R-:W-:Y:S01]  /*a8b0*/  ISETP.LT.OR P2, PT, R217, 0xa, !P4 ;  /* 0x0000000ad900780c */ /* 0x000fe20006741670 */
[----:B------:R-:W-:Y:S01]  /*a8c0*/  @!P1 IMAD R29, R29, R23, RZ ;  /* 0x000000171d1d9224 */ /* 0x000fe200078e02ff */
[----:B------:R-:W-:Y:S02]  /*a8d0*/  @!P3 IADD3.X R13, R5, UR46, RZ, P6, !PT ;  /* 0x0000002e050dbc10 */ /* 0x000fe4000b7fe4ff */
[----:B-1----:R-:W-:-:S03]  /*a8e0*/  @!P1 IADD3 R14, P6, R4, UR47, RZ ;  /* 0x0000002f040e9c10 */ /* 0x002fc6000ffde0ff */
[----:B------:R1:W-:Y:S01]  /*a8f0*/  @!P3 STG.E.U8 desc[UR50][R12.64+0x8], R3 ;  /* 0x000008030c00b986 */ /* 0x0003e2000c101132 */
[----:B------:R-:W-:Y:S01]  /*a900*/  @!P1 IADD3.X R15, R5, UR46, RZ, P6, !PT ;  /* 0x0000002e050f9c10 */ /* 0x000fe2000b7fe4ff */
[-C--:B--2---:R-:W-:Y:S01]  /*a910*/  @!P5 IMAD R21, R30, R23.reuse, RZ ;  /* 0x000000171e15d224 */ /* 0x084fe200078e02ff */
[C---:B------:R-:W-:Y:S02]  /*a920*/  ISETP.LT.OR P3, PT, R217.reuse, 0x11, !P0 ;  /* 0x00000011d900780c */ /* 0x040fe40004761670 */
        /* <DEDUP_REMOVED lines=239> */
[C---:B------:R-:W-:Y:S02]  /*b820*/  @!P5 IADD3 R8, P6, R6.reuse, UR47, RZ ;  /* 0x0000002f0608dc10 */ /* 0x040fe4000ffde0ff */
[----:B------:R-:W-:Y:S01]  /*b830*/  ISETP.LT.OR P3, PT, R217, 0x71, !P0 ;  /* 0x00000071d900780c */ /* 0x000fe20004761670 */
[----:B------:R2:W-:Y:S01]  /*b840*/  @!P1 STG.E.U8 desc[UR50][R14.64+0x69], R77 ;  /* 0x0000694d0e009986 */ /* 0x0005e2000c101132 */
[----:B------:R-:W-:Y:S01]  /*b850*/  @!P5 IADD3.X R9, R7, UR46, RZ, P6, !PT ;  /* 0x0000002e0709dc10 */ /* 0x000fe2000b7fe4ff */
[----:B------:R-:W-:Y:S01]  /*b860*/  @!P2 IMAD R79, R79, R23, RZ ;  /* 0x000000174f4fa224 */ /* 0x000fe200078e02ff */
[----:B------:R-:W-:Y:S02]  /*b870*/  ISETP.LT.OR P1, PT, R217, 0x72, !P0 ;  /* 0x00000072d900780c */ /* 0x000fe40004721670 */
[----:B0-----:R-:W-:Y:S01]  /*b880*/  @!P2 IADD3 R10, P6, R6, UR47, RZ ;  /* 0x0000002f060aac10 */ /* 0x001fe2000ffde0ff */
[----:B------:R0:W-:Y:S03]  /*b890*/  @!P5 STG.E.U8 desc[UR50][R8.64+0x68], R21 ;  /* 0x000068150800d986 */ /* 0x0001e6000c101132 */
[----:B------:R-:W-:-:S03]  /*b8a0*/  @!P2 IADD3.X R11, R7, UR46, RZ, P6, !PT ;  /* 0x0000002e070bac10 */ /* 0x000fc6000b7fe4ff */
[----:B-1----:R-:W-:Y:S01]  /*b8b0*/  @!P3 IADD3 R12, P5, R4, UR47, RZ ;  /* 0x0000002f040cbc10 */ /* 0x002fe2000ffbe0ff */
[-C--:B------:R-:W-:Y:S01]  /*b8c0*/  @!P3 IMAD R3, R80, R23.reuse, RZ ;  /* 0x000000175003b224 */ /* 0x080fe200078e02ff */
[----:B------:R-:W-:Y:S01]  /*b8d0*/  @!P2 STG.E.U8 desc[UR50][R10.64+0x69], R79 ;  /* 0x0000694f0a00a986 */ /* 0x000fe2000c101132 */
[----:B------:R-:W-:Y:S01]  /*b8e0*/  ISETP.LT.OR P2, PT, R217, 0x71, !P4 ;  /* 0x00000071d900780c */ /* 0x000fe20006741670 */
[----:B------:R-:W-:Y:S01]  /*b8f0*/  @!P1 IMAD R81, R81, R23, RZ ;  /* 0x0000001751519224 */ /* 0x000fe200078e02ff */
[----:B--2---:R-:W-:Y:S02]  /*b900*/  @!P1 IADD3 R14, P6, R4, UR47, RZ ;  /* 0x0000002f040e9c10 */ /* 0x004fe4000ffde0ff */
[C---:B------:R-:W-:Y:S02]  /*b910*/  @!P3 IADD3.X R13, R5.reuse, UR46, RZ, P5, !PT ;  /* 0x0000002e050dbc10 */ /* 0x040fe4000affe4ff */
[----:B------:R-:W-:Y:S02]  /*b920*/  @!P1 IADD3.X R15, R5, UR46, RZ, P6, !PT ;  /* 0x0000002e050f9c10 */ /* 0x000fe4000b7fe4ff */
[C---:B------:R-:W-:Y:S01]  /*b930*/  ISETP.LT.OR P5, PT, R217.reuse, 0x79, !P0 ;  /* 0x00000079d900780c */ /* 0x040fe200047a1670 */
[----:B------:R1:W-:Y:S01]  /*b940*/  @!P3 STG.E.U8 desc[UR50][R12.64+0x70], R3 ;  /* 0x000070030c00b986 */ /* 0x0003e2000c101132 */
[----:B------:R-:W-:-:S02]  /*b950*/  ISETP.LT.OR P3, PT, R217, 0x72, !P4 ;  /* 0x00000072d900780c */ /* 0x000fc40006761670 */
[C---:B------:R-:W-:Y:S01]  /*b960*/  ISETP.LT.OR P0, PT, R217.reuse, 0x7a, !P0 ;  /* 0x0000007ad900780c */ /* 0x040fe20004701670 */
[----:B------:R2:W-:Y:S01]  /*b970*/  @!P1 STG.E.U8 desc[UR50][R14.64+0x71], R81 ;  /* 0x000071510e009986 */ /* 0x0005e2000c101132 */
[----:B0-----:R-:W-:Y:S01]  /*b980*/  @!P2 IADD3 R8, P1, R6, UR47, RZ ;  /* 0x0000002f0608ac10 */ /* 0x001fe2000ff3e0ff */
[-C--:B------:R-:W-:Y:S01]  /*b990*/  @!P2 IMAD R21, R82, R23.reuse, RZ ;  /* 0x000000175215a224 */ /* 0x080fe200078e02ff */
[----:B------:R-:W-:Y:S02]  /*b9a0*/  ISETP.LT.OR P6, PT, R217, 0x79, !P4 ;  /* 0x00000079d900780c */ /* 0x000fe400067c1670 */
[----:B------:R-:W-:Y:S02]  /*b9b0*/  @!P2 IADD3.X R9, R7, UR46, RZ, P1, !PT ;  /* 0x0000002e0709ac10 */ /* 0x000fe40008ffe4ff */
[----:B------:R-:W-:Y:S01]  /*b9c0*/  ISETP.LT.OR P4, PT, R217, 0x7a, !P4 ;  /* 0x0000007ad900780c */ /* 0x000fe20006781670 */
[-C--:B-1----:R-:W-:Y:S01]  /*b9d0*/  @!P5 IMAD R3, R84, R23.reuse, RZ ;  /* 0x000000175403d224 */ /* 0x082fe200078e02ff */
[----:B------:R-:W-:Y:S01]  /*b9e0*/  @!P5 IADD3 R12, P1, R4, UR47, RZ ;  /* 0x0000002f040cdc10 */ /* 0x000fe2000ff3e0ff */
[----:B------:R0:W-:Y:S01]  /*b9f0*/  @!P2 STG.E.U8 desc[UR50][R8.64+0x70], R21 ;  /* 0x000070150800a986 */ /* 0x0001e2000c101132 */
[----:B------:R-:W-:Y:S01]  /*ba00*/  @!P3 IADD3 R10, P2, R6, UR47, RZ ;  /* 0x0000002f060abc10 */ /* 0x000fe2000ff5e0ff */
[-C--:B------:R-:W-:Y:S01]  /*ba10*/  @!P3 IMAD R83, R83, R23.reuse, RZ ;  /* 0x000000175353b224 */ /* 0x080fe200078e02ff */
[----:B------:R-:W-:Y:S01]  /*ba20*/  @!P5 IADD3.X R13, R5, UR46, RZ, P1, !PT ;  /* 0x0000002e050ddc10 */ /* 0x000fe20008ffe4ff */
[-C--:B------:R-:W-:Y:S01]  /*ba30*/  @!P0 IMAD R85, R85, R23.reuse, RZ ;  /* 0x0000001755558224 */ /* 0x080fe200078e02ff */
[----:B------:R-:W-:Y:S01]  /*ba40*/  @!P3 IADD3.X R11, R7, UR46, RZ, P2, !PT ;  /* 0x0000002e070bbc10 */ /* 0x000fe200097fe4ff */
[----:B------:R-:W-:Y:S01]  /*ba50*/  @!P6 IMAD R25, R86, R23, RZ ;  /* 0x000000175619e224 */ /* 0x000fe200078e02ff */
[----:B--2---:R-:W-:-:S02]  /*ba60*/  @!P0 IADD3 R14, P2, R4, UR47, RZ ;  /* 0x0000002f040e8c10 */ /* 0x004fc4000ff5e0ff */
[C---:B------:R-:W-:Y:S01]  /*ba70*/  @!P6 IADD3 R4, P1, R6.reuse, UR47, RZ ;  /* 0x0000002f0604ec10 */ /* 0x040fe2000ff3e0ff */
[----:B------:R0:W-:Y:S01]  /*ba80*/  @!P3 STG.E.U8 desc[UR50][R10.64+0x71], R83 ;  /* 0x000071530a00b986 */ /* 0x0001e2000c101132 */
[----:B------:R-:W-:Y:S01]  /*ba90*/  @!P4 IADD3 R6, P3, R6, UR47, RZ ;  /* 0x0000002f0606cc10 */ /* 0x000fe2000ff7e0ff */
[----:B------:R-:W-:Y:S01]  /*baa0*/  @!P4 IMAD R87, R87, R23, RZ ;  /* 0x000000175757c224 */ /* 0x000fe200078e02ff */
[----:B------:R-:W-:Y:S01]  /*bab0*/  @!P0 IADD3.X R15, R5, UR46, RZ, P2, !PT ;  /* 0x0000002e050f8c10 */ /* 0x000fe200097fe4ff */
[----:B------:R0:W-:Y:S01]  /*bac0*/  @!P5 STG.E.U8 desc[UR50][R12.64+0x78], R3 ;  /* 0x000078030c00d986 */ /* 0x0001e2000c101132 */
[C---:B------:R-:W-:Y:S02]  /*bad0*/  @!P6 IADD3.X R5, R7.reuse, UR46, RZ, P1, !PT ;  /* 0x0000002e0705ec10 */ /* 0x040fe40008ffe4ff */
[----:B------:R-:W-:Y:S01]  /*bae0*/  @!P4 IADD3.X R7, R7, UR46, RZ, P3, !PT ;  /* 0x0000002e0707cc10 */ /* 0x000fe20009ffe4ff */
[----:B------:R0:W-:Y:S04]  /*baf0*/  @!P0 STG.E.U8 desc[UR50][R14.64+0x79], R85 ;  /* 0x000079550e008986 */ /* 0x0001e8000c101132 */
[----:B------:R0:W-:Y:S04]  /*bb00*/  @!P6 STG.E.U8 desc[UR50][R4.64+0x78], R25 ;  /* 0x000078190400e986 */ /* 0x0001e8000c101132 */
[----:B------:R0:W-:Y:S02]  /*bb10*/  @!P4 STG.E.U8 desc[UR50][R6.64+0x79], R87 ;  /* 0x000079570600c986 */ /* 0x0001e4000c101132 */
.L_x_50:
[----:B------:R-:W-:Y:S05]  /*bb20*/  BSYNC B0 ;  /* 0x0000000000007941 */ /* 0x000fea0003800000 */
.L_x_34:
[----:B------:R-:W-:Y:S01]  /*bb30*/  ULDC UR4, c[0x0][0xc] ;  /* 0x0000030000047ab9 */ /* 0x000fe20000000800 */
[----:B------:R-:W-:Y:S01]  /*bb40*/  ULDC UR5, c[0x0][0x10] ;  /* 0x0000040000057ab9 */ /* 0x000fe20000000800 */
[----:B0-----:R-:W0:Y:S01]  /*bb50*/  LDC R3, c[0x0][0x14] ;  /* 0x00000500ff037b82 */ /* 0x001e220000000800 */
[----:B------:R-:W-:Y:S01]  /*bb60*/  UIMAD.WIDE.U32 UR4, UR4, UR5, URZ ;  /* 0x00000005040472a5 */ /* 0x000fe2000f8e003f */
[----:B------:R-:W-:Y:S01]  /*bb70*/  PRMT R0, RZ, 0x7610, R0 ;  /* 0x00007610ff007816 */ /* 0x000fe20000000000 */
[----:B------:R-:W-:Y:S01]  /*bb80*/  UMOV UR40, 0xffffffff ;  /* 0xffffffff00287882 */ /* 0x000fe20000000000 */
[----:B------:R-:W-:-:S03]  /*bb90*/  UMOV UR41, 0xffffffff ;  /* 0xffffffff00297882 */ /* 0x000fc60000000000 */
[----:B0-----:R-:W-:-:S04]  /*bba0*/  IMAD.WIDE.U32 R16, R3, UR4, R16 ;  /* 0x0000000403107c25 */ /* 0x001fc8000f8e0010 */
[----:B------:R-:W-:Y:S01]  /*bbb0*/  IMAD R3, R3, UR5, RZ ;  /* 0x0000000503037c24 */ /* 0x000fe2000f8e02ff */
[----:B------:R-:W-:Y:S02]  /*bbc0*/  ULDC.64 UR4, c[0x0][0x650] ;  /* 0x0001940000047ab9 */ /* 0x000fe40000000a00 */
[----:B------:R-:W-:Y:S01]  /*bbd0*/  ISETP.GE.U32.AND P0, PT, R16, UR4, PT ;  /* 0x0000000410007c0c */ /* 0x000fe2000bf06070 */
[----:B------:R-:W-:-:S05]  /*bbe0*/  IMAD.IADD R17, R17, 0x1, R3 ;  /* 0x0000000111117824 */ /* 0x000fca00078e0203 */
[----:B------:R-:W-:-:S13]  /*bbf0*/  ISETP.GE.U32.AND.EX P0, PT, R17, UR5, PT, P0 ;  /* 0x0000000511007c0c */ /* 0x000fda000bf06100 */
[----:B------:R-:W-:Y:S05]  /*bc00*/  @P0 BRA `(.L_x_51) ;  /* 0x0000000400800947 */ /* 0x000fea0003800000 */
[----:B------:R-:W0:Y:S01]  /*bc10*/  S2UR UR6, SR_CTAID.X ;  /* 0x00000000000679c3 */ /* 0x000e220000002500 */
[----:B------:R-:W-:Y:S01]  /*bc20*/  ULDC.64 UR4, c[0x0][0x628] ;  /* 0x00018a0000047ab9 */ /* 0x000fe20000000a00 */
[----:B------:R-:W-:Y:S01]  /*bc30*/  ULDC UR7, c[0x0][0x150] ;  /* 0x0000540000077ab9 */ /* 0x000fe20000000800 */
[----:B------:R-:W-:Y:S01]  /*bc40*/  ISETP.NE.U32.AND P0, PT, RZ, UR4, PT ;  /* 0x00000004ff007c0c */ /* 0x000fe2000bf05070 */
[----:B------:R-:W-:Y:S01]  /*bc50*/  ULDC UR15, c[0x0][0x630] ;  /* 0x00018c00000f7ab9 */ /* 0x000fe20000000800 */
[C---:B------:R-:W-:Y:S01]  /*bc60*/  R2UR UR16, R16.reuse ;  /* 0x00000000101072ca */ /* 0x040fe200000e0000 */
[----:B------:R-:W-:Y:S01]  /*bc70*/  ULDC UR19, c[0x0][0x154] ;  /* 0x0000550000137ab9 */ /* 0x000fe20000000800 */
[----:B------:R-:W-:Y:S01]  /*bc80*/  ISETP.NE.AND.EX P0, PT, RZ, UR5, PT, P0 ;  /* 0x00000005ff007c0c */ /* 0x000fe2000bf05300 */
[----:B------:R-:W2:Y:S01]  /*bc90*/  S2UR UR18, SR_CTAID.Y ;  /* 0x00000000001279c3 */ /* 0x000ea20000002600 */
[----:B------:R-:W-:Y:S02]  /*bca0*/  R2UR UR17, R17 ;  /* 0x00000000111172ca */ /* 0x000fe400000e0000 */
[----:B------:R-:W-:-:S02]  /*bcb0*/  R2UR UR12, R16 ;  /* 0x00000000100c72ca */ /* 0x000fc400000e0000 */
[----:B------:R-:W-:Y:S02]  /*bcc0*/  R2UR UR13, R17 ;  /* 0x00000000110d72ca */ /* 0x000fe400000e0000 */
[----:B0-----:R-:W-:-:S05]  /*bcd0*/  I2FP.F32.U32 R0, UR6 ;  /* 0x0000000600007c45 */ /* 0x001fca0008201000 */
[----:B------:R-:W-:-:S04]  /*bce0*/  FMUL R0, R0, UR7 ;  /* 0x0000000700007c20 */ /* 0x000fc80008400000 */
[----:B------:R0:W3:Y:S01]  /*bcf0*/  F2I.U32.TRUNC.NTZ R3, R0 ;  /* 0x0000000000037305 */ /* 0x0000e2000020f000 */
[----:B--2---:R-:W-:Y:S05]  /*bd00*/  @!P0 BRA `(.L_x_52) ;  /* 0x0000000000308947 */ /* 0x004fea0003800000 */
        /* <DEDUP_REMOVED lines=12> */
.L_x_52:
[----:B------:R-:W-:Y:S01]  /*bdd0*/  USHF.R.U64 UR41, UR12, UR15, UR13 ;  /* 0x0000000f0c297299 */ /* 0x000fe2000800120d */
[----:B0-----:R-:W-:Y:S01]  /*bde0*/  I2FP.F32.U32 R0, UR18 ;  /* 0x0000001200007c45 */ /* 0x001fe20008201000 */
[----:B------:R-:W-:Y:S02]  /*bdf0*/  USHF.R.U32.HI UR4, URZ, UR15, UR13 ;  /* 0x0000000f3f047299 */ /* 0x000fe4000801160d */
[----:B------:R-:W-:Y:S02]  /*be00*/  UIADD3 UR10, UP0, URZ, -UR41, URZ ;  /* 0x800000293f0a7290 */ /* 0x000fe4000ff1e03f */
[----:B------:R-:W-:Y:S01]  /*be10*/  FMUL R0, R0, UR19 ;  /* 0x0000001300007c20 */ /* 0x000fe20008400000 */
[----:B------:R-:W-:Y:S01]  /*be20*/  ULDC.64 UR12, c[0x0][0x620] ;  /* 0x00018800000c7ab9 */ /* 0x000fe20000000a00 */
[----:B------:R-:W-:Y:S01]  /*be30*/  UIADD3.X UR4, URZ, ~UR4, URZ, UP0, !UPT ;  /* 0x800000043f047290 */ /* 0x000fe200087fe43f */
[----:B------:R-:W-:Y:S01]  /*be40*/  UMOV UR8, UR16 ;  /* 0x0000001000087c82 */ /* 0x000fe20008000000 */
[----:B------:R-:W-:-:S02]  /*be50*/  UMOV UR9, UR17 ;  /* 0x0000001100097c82 */ /* 0x000fc40008000000 */
[----:B------:R-:W0:Y:S01]  /*be60*/  F2I.U32.TRUNC.NTZ R0, R0 ;  /* 0x0000000000007305 */ /* 0x000e22000020f000 */
[----:B------:R-:W-:Y:S02]  /*be70*/  UIMAD UR4, UR4, UR12, URZ ;  /* 0x0000000c040472a4 */ /* 0x000fe4000f8e023f */
[----:B------:R-:W-:Y:S01]  /*be80*/  UIMAD.WIDE.U32 UR8, UR10, UR12, UR8 ;  /* 0x0000000c0a0872a5 */ /* 0x000fe2000f8e0008 */
[----:B---3--:R-:W-:Y:S01]  /*be90*/  R2UR UR12, R3 ;  /* 0x00000000030c72ca */ /* 0x008fe200000e0000 */
[----:B------:R-:W-:Y:S01]  /*bea0*/  UIMAD UR10, UR10, UR13, UR4 ;  /* 0x0000000d0a0a72a4 */ /* 0x000fe2000f8e0204 */
[----:B------:R-:W-:Y:S01]  /*beb0*/  ULDC UR11, c[0x0][0x618] ;  /* 0x00018600000b7ab9 */ /* 0x000fe20000000800 */
[----:B------:R-:W-:Y:S02]  /*bec0*/  ULDC UR21, c[0x0][0x658] ;  /* 0x0001960000157ab9 */ /* 0x000fe40000000800 */
[----:B------:R-:W-:Y:S01]  /*bed0*/  UIADD3 UR10, UR9, UR10, URZ ;  /* 0x0000000a090a7290 */ /* 0x000fe2000fffe03f */
[----:B------:R-:W-:Y:S01]  /*bee0*/  UMOV UR16, 0xffffffff ;  /* 0xffffffff00107882 */ /* 0x000fe20000000000 */
[----:B------:R-:W-:Y:S01]  /*bef0*/  ULDC.64 UR4, c[0x0][0x640] ;  /* 0x0001900000047ab9 */ /* 0x000fe20000000a00 */
[----:B------:R-:W-:Y:S01]  /*bf00*/  USHF.L.U32 UR17, UR16, UR21, URZ ;  /* 0x0000001510117299 */ /* 0x000fe2000800063f */
[----:B------:R-:W-:Y:S01]  /*bf10*/  ISETP.NE.U32.AND P0, PT, RZ, UR4, PT ;  /* 0x00000004ff007c0c */ /* 0x000fe2000bf05070 */
[----:B------:R-:W-:Y:S01]  /*bf20*/  USHF.R.U64 UR8, UR8, UR11, UR10 ;  /* 0x0000000b08087299 */ /* 0x000fe2000800120a */
[----:B0-----:R-:W-:Y:S01]  /*bf30*/  R2UR UR14, R0 ;  /* 0x00000000000e72ca */ /* 0x001fe200000e0000 */
[----:B------:R-:W-:Y:S01]  /*bf40*/  USHF.R.U32.HI UR10, URZ, UR11, UR10 ;  /* 0x0000000b3f0a7299 */ /* 0x000fe2000801160a */
[----:B------:R-:W-:Y:S01]  /*bf50*/  ISETP.NE.AND.EX P0, PT, RZ, UR5, PT, P0 ;  /* 0x00000005ff007c0c */ /* 0x000fe2000bf05300 */
[----:B------:R-:W-:Y:S01]  /*bf60*/  ULDC UR15, c[0x0][0x608] ;  /* 0x00018200000f7ab9 */ /* 0x000fe20000000800 */
[----:B------:R-:W-:-:S02]  /*bf70*/  ULOP3.LUT UR22, URZ, UR17, URZ, 0x33, !UPT ;  /* 0x000000113f167292 */ /* 0x000fc4000f8e333f */
[----:B------:R-:W-:Y:S02]  /*bf80*/  USHF.R.U64 UR17, UR8, UR15, UR10 ;  /* 0x0000000f08117299 */ /* 0x000fe4000800120a */
[----:B------:R-:W-:Y:S01]  /*bf90*/  USHF.R.U32.HI UR10, URZ, UR15, UR10 ;  /* 0x0000000f3f0a7299 */ /* 0x000fe2000801160a */
[----:B------:R-:W-:Y:S01]  /*bfa0*/  UMOV UR19, 0x1 ;  /* 0x0000000100137882 */ /* 0x000fe20000000000 */
[----:B------:R-:W-:Y:S02]  /*bfb0*/  UIADD3 UR12, -UR12, URZ, URZ ;  /* 0x0000003f0c0c7290 */ /* 0x000fe4000fffe13f */
[----:B------:R-:W-:Y:S02]  /*bfc0*/  USHF.L.U32 UR16, UR19, UR21, URZ ;  /* 0x0000001513107299 */ /* 0x000fe4000800063f */
[----:B------:R-:W-:Y:S01]  /*bfd0*/  USHF.R.U64 UR19, UR17, UR21, UR10 ;  /* 0x0000001511137299 */ /* 0x000fe2000800120a */
[----:B------:R-:W-:Y:S01]  /*bfe0*/  ULDC UR13, c[0x0][0x144] ;  /* 0x00005100000d7ab9 */ /* 0x000fe20000000800 */
[----:B------:R-:W-:Y:S01]  /*bff0*/  ULDC UR7, c[0x0][0x600] ;  /* 0x0001800000077ab9 */ /* 0x000fe20000000800 */
[----:B------:R-:W-:-:S02]  /*c000*/  UIADD3 UR20, -UR14, URZ, URZ ;  /* 0x0000003f0e147290 */ /* 0x000fc4000fffe13f */
[----:B------:R-:W-:Y:S02]  /*c010*/  USHF.R.U32.HI UR15, URZ, UR21, UR10 ;  /* 0x000000153f0f7299 */ /* 0x000fe4000801160a */
[----:B------:R-:W-:Y:S02]  /*c020*/  UIADD3 UR9, UR7, -0x1, URZ ;  /* 0xffffffff07097890 */ /* 0x000fe4000fffe03f */
[----:B------:R-:W-:Y:S01]  /*c030*/  UIMAD UR49, UR13, UR12, UR6 ;  /* 0x0000000c0d3172a4 */ /* 0x000fe2000f8e0206 */
[----:B------:R-:W-:Y:S01]  /*c040*/  ULDC UR24, c[0x0][0x148] ;  /* 0x0000520000187ab9 */ /* 0x000fe20000000800 */
[----:B------:R-:W-:Y:S01]  /*c050*/  ULDC UR21, c[0x0][0x648] ;  /* 0x0001920000157ab9 */ /* 0x000fe20000000800 */
[----:B------:R-:W-:Y:S01]  /*c060*/  ULDC UR23, c[0x0][0x638] ;  /* 0x00018e0000177ab9 */ /* 0x000fe20000000800 */
        /* <DEDUP_REMOVED lines=12> */
.L_x_53:
[----:B------:R-:W-:Y:S01]  /*c130*/  UISETP.NE.AND UP0, UPT, UR39, URZ, UPT ;  /* 0x0000003f2700728c */ /* 0x000fe2000bf05270 */
[----:B------:R-:W-:Y:S01]  /*c140*/  IMAD.MOV.U32 R0, RZ, RZ, 0x1 ;  /* 0x00000001ff007424 */ /* 0x000fe200078e00ff */
[----:B------:R-:W-:Y:S02]  /*c150*/  USHF.R.U64 UR4, UR14, UR21, UR15 ;  /* 0x000000150e047299 */ /* 0x000fe4000800120f */
[----:B------:R-:W-:Y:S02]  /*c160*/  ULOP3.LUT UR17, UR17, UR22, URZ, 0xc0, !UPT ;  /* 0x0000001611117292 */ /* 0x000fe4000f8ec03f */
[----:B------:R-:W-:Y:S02]  /*c170*/  UIADD3 UR5, -UR4, URZ, URZ ;  /* 0x0000003f04057290 */ /* 0x000fe4000fffe13f */
[----:B------:R-:W-:Y:S02]  /*c180*/  UIMAD UR16, UR16, UR4, UR17 ;  /* 0x00000004101072a4 */ /* 0x000fe4000f8e0211 */
[----:B------:R-:W-:-:S02]  /*c190*/  ULOP3.LUT UR9, UR8, UR9, URZ, 0xc0, !UPT ;  /* 0x0000000908097292 */ /* 0x000fc4000f8ec03f */
[----:B------:R-:W-:Y:S02]  /*c1a0*/  @UP0 UIMAD UR49, UR24, UR20, UR18 ;  /* 0x00000014183102a4 */ /* 0x000fe4000f8e0212 */
[----:B------:R-:W-:-:S03]  /*c1b0*/  UIMAD UR4, UR5, UR23, UR19 ;  /* 0x00000017050472a4 */ /* 0x000fc6000f8e0213 */
[----:B------:R-:W-:Y:S01]  /*c1c0*/  ULDC UR5, c[0x0][0x610] ;  /* 0x0001840000057ab9 */ /* 0x000fe20000000800 */
[----:B------:R-:W-:Y:S02]  /*c1d0*/  UIMAD UR4, UR4, UR7, UR9 ;  /* 0x00000007040472a4 */ /* 0x000fe4000f8e0209 */
[----:B------:R-:W-:-:S04]  /*c1e0*/  UIMAD UR49, UR16, UR5, UR49 ;  /* 0x00000005103172a4 */ /* 0x000fc8000f8e0231 */
[----:B------:R-:W-:Y:S02]  /*c1f0*/  USEL UR40, UR4, UR49, !UP0 ;  /* 0x0000003104287287 */ /* 0x000fe4000c000000 */
[----:B------:R-:W-:-:S12]  /*c200*/  USEL UR49, UR49, UR4, !UP0 ;  /* 0x0000000431317287 */ /* 0x000fd8000c000000 */
.L_x_51:
[----:B------:R-:W-:-:S13]  /*c210*/  LOP3.LUT P0, RZ, R0, 0xff, RZ, 0xc0, !PT ;  /* 0x000000ff00ff7812 */ /* 0x000fda000780c0ff */
[----:B------:R-:W-:Y:S05]  /*c220*/  @P0 BRA `(.L_x_54) ;  /* 0xffffff5000640947 */ /* 0x000fea000383ffff */
[----:B------:R-:W-:Y:S05]  /*c230*/  EXIT ;  /* 0x000000000000794d */ /* 0x000fea0003800000 */
.L_x_7:
[----:B------:R-:W-:Y:S01]  /*c240*/  ULDC.64 UR4, c[0x0][0x650] ;  /* 0x0001940000047ab9 */ /* 0x000fe20000000a00 */
[----:B------:R-:W-:Y:S01]  /*c250*/  PRMT R0, RZ, 0x7610, R0 ;  /* 0x00007610ff007816 */ /* 0x000fe20000000000 */
[----:B------:R-:W-:Y:S01]  /*c260*/  IMAD.MOV.U32 R4, RZ, RZ, -0x1 ;  /* 0xffffffffff047424 */ /* 0x000fe200078e00ff */
[----:B------:R-:W-:Y:S01]  /*c270*/  ISETP.GE.U32.AND P0, PT, R16, UR4, PT ;  /* 0x0000000410007c0c */ /* 0x000fe2000bf06070 */
[----:B------:R-:W-:Y:S02]  /*c280*/  IMAD.MOV.U32 R6, RZ, RZ, -0x1 ;  /* 0xffffffffff067424 */ /* 0x000fe400078e00ff */
[----:B------:R-:W-:Y:S01]  /*c290*/  IMAD.MOV.U32 R8, RZ, RZ, -0x1 ;  /* 0xffffffffff087424 */ /* 0x000fe200078e00ff */
        /* <DEDUP_REMOVED lines=22> */
.L_x_56:
[----:B------:R-:W-:Y:S01]  /*c400*/  USHF.R.U64 UR4, UR14, UR19, UR15 ;  /* 0x000000130e047299 */ /* 0x000fe2000800120f */
[----:B------:R-:W-:Y:S01]  /*c410*/  R2UR UR7, R17 ;  /* 0x00000000110772ca */ /* 0x000fe200000e0000 */
[----:B------:R-:W-:Y:S02]  /*c420*/  USHF.R.U32.HI UR5, URZ, UR19, UR15 ;  /* 0x000000133f057299 */ /* 0x000fe4000801160f */
[----:B------:R-:W-:Y:S01]  /*c430*/  UIADD3 UR13, UP0, URZ, -UR4, URZ ;  /* 0x800000043f0d7290 */ /* 0x000fe2000ff1e03f */
[----:B------:R-:W-:Y:S01]  /*c440*/  ULDC.64 UR14, c[0x0][0x620] ;  /* 0x00018800000e7ab9 */ /* 0x000fe20000000a00 */
[----:B------:R-:W-:Y:S02]  /*c450*/  UMOV UR6, UR20 ;  /* 0x0000001400067c82 */ /* 0x000fe40008000000 */
[----:B------:R-:W-:Y:S02]  /*c460*/  UIADD3.X UR5, URZ, ~UR5, URZ, UP0, !UPT ;  /* 0x800000053f057290 */ /* 0x000fe400087fe43f */
[----:B------:R-:W-:-:S02]  /*c470*/  UISETP.NE.AND UP1, UPT, UR39, URZ, UPT ;  /* 0x0000003f2700728c */ /* 0x000fc4000bf25270 */
[----:B------:R-:W-:Y:S02]  /*c480*/  UIMAD UR5, UR5, UR14, URZ ;  /* 0x0000000e050572a4 */ /* 0x000fe4000f8e023f */
[----:B------:R-:W-:Y:S02]  /*c490*/  UIMAD.WIDE.U32 UR6, UR13, UR14, UR6 ;  /* 0x0000000e0d0672a5 */ /* 0x000fe4000f8e0006 */
[----:B------:R-:W-:Y:S01]  /*c4a0*/  UIMAD UR5, UR13, UR15, UR5 ;  /* 0x0000000f0d0572a4 */ /* 0x000fe2000f8e0205 */
[----:B------:R-:W-:Y:S02]  /*c4b0*/  ULDC UR14, c[0x0][0x608] ;  /* 0x00018200000e7ab9 */ /* 0x000fe40000000800 */
[----:B------:R-:W-:Y:S01]  /*c4c0*/  ULDC UR13, c[0x0][0x618] ;  /* 0x00018600000d7ab9 */ /* 0x000fe20000000800 */
[----:B------:R-:W-:Y:S01]  /*c4d0*/  UIADD3 UR5, UR7, UR5, URZ ;  /* 0x0000000507057290 */ /* 0x000fe2000fffe03f */
[----:B------:R-:W-:Y:S01]  /*c4e0*/  ULDC UR22, c[0x0][0x658] ;  /* 0x0001960000167ab9 */ /* 0x000fe20000000800 */
[----:B------:R-:W-:-:S02]  /*c4f0*/  @UP1 UIMAD UR8, UR11, UR12, UR10 ;  /* 0x0000000c0b0812a4 */ /* 0x000fc4000f8e020a */
[----:B------:R-:W-:Y:S02]  /*c500*/  USHF.R.U64 UR17, UR6, UR13, UR5 ;  /* 0x0000000d06117299 */ /* 0x000fe40008001205 */
[----:B------:R-:W-:Y:S01]  /*c510*/  USHF.R.U32.HI UR5, URZ, UR13, UR5 ;  /* 0x0000000d3f057299 */ /* 0x000fe20008011605 */
[----:B------:R-:W-:Y:S01]  /*c520*/  ULDC.64 UR6, c[0x0][0x640] ;  /* 0x0001900000067ab9 */ /* 0x000fe20000000a00 */
[----:B------:R-:W-:Y:S01]  /*c530*/  UMOV UR10, 0xffffffff ;  /* 0xffffffff000a7882 */ /* 0x000fe20000000000 */
[----:B------:R-:W-:Y:S01]  /*c540*/  ISETP.NE.U32.AND P0, PT, RZ, UR6, PT ;  /* 0x00000006ff007c0c */ /* 0x000fe2000bf05070 */
[----:B------:R-:W-:Y:S02]  /*c550*/  USHF.R.U64 UR18, UR17, UR14, UR5 ;  /* 0x0000000e11127299 */ /* 0x000fe40008001205 */
[----:B------:R-:W-:Y:S01]  /*c560*/  USHF.R.U32.HI UR5, URZ, UR14, UR5 ;  /* 0x0000000e3f057299 */ /* 0x000fe20008011605 */
[----:B------:R-:W-:Y:S01]  /*c570*/  ISETP.NE.AND.EX P0, PT, RZ, UR7, PT, P0 ;  /* 0x00000007ff007c0c */ /* 0x000fe2000bf05300 */
[----:B------:R-:W-:-:S02]  /*c580*/  USHF.L.U32 UR11, UR10, UR22, URZ ;  /* 0x000000160a0b7299 */ /* 0x000fc4000800063f */
[----:B------:R-:W-:Y:S01]  /*c590*/  USHF.R.U64 UR19, UR18, UR22, UR5 ;  /* 0x0000001612137299 */ /* 0x000fe20008001205 */
[----:B------:R-:W-:Y:S01]  /*c5a0*/  ULDC UR20, c[0x0][0x600] ;  /* 0x0001800000147ab9 */ /* 0x000fe20000000800 */
[----:B------:R-:W-:Y:S02]  /*c5b0*/  USHF.R.U32.HI UR10, URZ, UR22, UR5 ;  /* 0x000000163f0a7299 */ /* 0x000fe40008011605 */
[----:B------:R-:W-:Y:S02]  /*c5c0*/  UIADD3 UR21, UR20, -0x1, URZ ;  /* 0xffffffff14157890 */ /* 0x000fe4000fffe03f */
[----:B------:R-:W-:Y:S01]  /*c5d0*/  ULOP3.LUT UR26, URZ, UR11, URZ, 0x33, !UPT ;  /* 0x0000000b3f1a7292 */ /* 0x000fe2000f8e333f */
        /* <DEDUP_REMOVED lines=17> */
.L_x_57:
[----:B------:R-:W-:Y:S01]  /*c6f0*/  USHF.R.U64 UR6, UR5, UR23, UR10 ;  /* 0x0000001705067299 */ /* 0x000fe2000800120a */
[----:B------:R-:W-:Y:S01]  /*c700*/  IMAD.MOV.U32 R0, RZ, RZ, 0x1 ;  /* 0x00000001ff007424 */ /* 0x000fe200078e00ff */
[----:B------:R-:W-:Y:S01]  /*c710*/  USHF.L.U32 UR25, UR25, UR22, URZ ;  /* 0x0000001619197299 */ /* 0x000fe2000800063f */
[----:B------:R-:W-:Y:S01]  /*c720*/  IMAD.U32 R8, RZ, RZ, UR4 ;  /* 0x00000004ff087e24 */ /* 0x000fe2000f8e00ff */
[----:B------:R-:W-:Y:S02]  /*c730*/  ULOP3.LUT UR5, UR18, UR26, URZ, 0xc0, !UPT ;  /* 0x0000001a12057292 */ /* 0x000fe4000f8ec03f */
[----:B------:R-:W-:Y:S02]  /*c740*/  UIADD3 UR7, -UR6, URZ, URZ ;  /* 0x0000003f06077290 */ /* 0x000fe4000fffe13f */
[----:B------:R-:W-:Y:S02]  /*c750*/  UIMAD UR6, UR25, UR6, UR5 ;  /* 0x00000006190672a4 */ /* 0x000fe4000f8e0205 */
[----:B------:R-:W-:-:S02]  /*c760*/  ULOP3.LUT UR17, UR17, UR21, URZ, 0xc0, !UPT ;  /* 0x0000001511117292 */ /* 0x000fc4000f8ec03f */
[----:B------:R-:W-:Y:S02]  /*c770*/  UIMAD UR5, UR7, UR24, UR19 ;  /* 0x00000018070572a4 */ /* 0x000fe4000f8e0213 */
[----:B------:R-:W-:Y:S01]  /*c780*/  UISETP.NE.AND UP0, UPT, UR39, URZ, UPT ;  /* 0x0000003f2700728c */ /* 0x000fe2000bf05270 */
[----:B------:R-:W-:Y:S01]  /*c790*/  ULDC UR7, c[0x0][0x610] ;  /* 0x0001840000077ab9 */ /* 0x000fe20000000800 */
[----:B------:R-:W-:Y:S02]  /*c7a0*/  UIMAD UR5, UR5, UR20, UR17 ;  /* 0x00000014050572a4 */ /* 0x000fe4000f8e0211 */
[----:B------:R-:W-:-:S04]  /*c7b0*/  UIMAD UR8, UR6, UR7, UR8 ;  /* 0x00000007060872a4 */ /* 0x000fc8000f8e0208 */
[----:B------:R-:W-:Y:S02]  /*c7c0*/  USEL UR6, UR5, UR8, !UP0 ;  /* 0x0000000805067287 */ /* 0x000fe4000c000000 */
[----:B------:R-:W-:-:S04]  /*c7d0*/  USEL UR8, UR8, UR5, !UP0 ;  /* 0x0000000508087287 */ /* 0x000fc8000c000000 */
[----:B------:R-:W-:Y:S02]  /*c7e0*/  IMAD.U32 R6, RZ, RZ, UR6 ;  /* 0x00000006ff067e24 */ /* 0x000fe4000f8e00ff */
[----:B------:R-:W-:-:S07]  /*c7f0*/  IMAD.U32 R4, RZ, RZ, UR8 ;  /* 0x00000008ff047e24 */ /* 0x000fce000f8e00ff */
.L_x_55:
[----:B------:R-:W-:-:S08]  /*c800*/  NOP ;  /* 0x0000000000007918 */ /* 0x000fd00000000000 */
[----:B------:R-:W0:-:S00]  /*c810*/  USETMAXREG.DEALLOC.CTAPOOL 0x28 ;  /* 0x00000028000079c8 */ /* 0x000e0000080e0500 */
[----:B------:R-:W-:-:S13]  /*c820*/  ISETP.NE.AND P0, PT, RZ, UR9, PT ;  /* 0x00000009ff007c0c */ /* 0x000fda000bf05270 */
[----:B------:R-:W-:Y:S05]  /*c830*/  @P0 EXIT ;  /* 0x000000000000094d */ /* 0x000fea0003800000 */
[----:B0-----:R-:W-:Y:S01]  /*c840*/  LOP3.LUT P0, RZ, R0, 0xff, RZ, 0xc0, !PT ;  /* 0x000000ff00ff7812 */ /* 0x001fe2000780c0ff */
[----:B------:R-:W-:Y:S02]  /*c850*/  IMAD.MOV.U32 R10, RZ, RZ, 0x1 ;  /* 0x00000001ff0a7424 */ /* 0x000fe400078e00ff */
[----:B------:R-:W-:-:S10]  /*c860*/  IMAD.MOV.U32 R12, RZ, RZ, RZ ;  /* 0x000000ffff0c7224 */ /* 0x000fd400078e00ff */
[----:B------:R-:W-:Y:S05]  /*c870*/  @!P0 BRA `(.L_x_58) ;  /* 0x0000000c005c8947 */ /* 0x000fea0003800000 */
[----:B------:R-:W0:Y:S01]  /*c880*/  S2R R3, SR_CgaCtaId ;  /* 0x0000000000037919 */ /* 0x000e220000008800 */
[----:B------:R-:W-:Y:S01]  /*c890*/  ULDC UR4, c[0x0][0x28c] ;  /* 0x0000a30000047ab9 */ /* 0x000fe20000000800 */
[----:B------:R-:W-:Y:S01]  /*c8a0*/  ULDC UR6, c[0x0][0x658] ;  /* 0x0001960000067ab9 */ /* 0x000fe20000000800 */
[----:B------:R-:W-:Y:S01]  /*c8b0*/  UIADD3 UR10, UR4, 0x7f, URZ ;  /* 0x0000007f040a7890 */ /* 0x000fe2000fffe03f */
[----:B------:R-:W-:Y:S01]  /*c8c0*/  BSSY B0, `(.L_x_58) ;  /* 0x00000d2000007945 */ /* 0x000fe20003800000 */
[----:B------:R-:W-:Y:S01]  /*c8d0*/  UMOV UR7, 0xffffffff ;  /* 0xffffffff00077882 */ /* 0x000fe20000000000 */
[----:B------:R-:W-:Y:S01]  /*c8e0*/  ULDC UR5, c[0x0][0x600] ;  /* 0x0001800000057ab9 */ /* 0x000fe20000000800 */
[----:B------:R-:W-:Y:S01]  /*c8f0*/  UMOV UR9, 0x1 ;  /* 0x0000000100097882 */ /* 0x000fe20000000000 */
[----:B------:R-:W-:Y:S01]  /*c900*/  USHF.L.U32 UR7, UR7, UR6, URZ ;  /* 0x0000000607077299 */ /* 0x000fe2000800063f */
[----:B------:R-:W-:Y:S01]  /*c910*/  IMAD.MOV.U32 R11, RZ, RZ, 0x1 ;  /* 0x00000001ff0b7424 */ /* 0x000fe200078e00ff */
[----:B------:R-:W-:Y:S01]  /*c920*/  UIADD3 UR4, UR5, -0x1, URZ ;  /* 0xffffffff05047890 */ /* 0x000fe2000fffe03f */
[----:B------:R-:W-:Y:S01]  /*c930*/  IMAD.MOV.U32 R10, RZ, RZ, 0x1 ;  /* 0x00000001ff0a7424 */ /* 0x000fe200078e00ff */
[----:B------:R-:W-:Y:S01]  /*c940*/  USHF.R.S32.HI UR11, URZ, 0x1f, UR10 ;  /* 0x0000001f3f0b7899 */ /* 0x000fe2000801140a */
[----:B------:R-:W-:Y:S01]  /*c950*/  IMAD.MOV.U32 R12, RZ, RZ, RZ ;  /* 0x000000ffff0c7224 */ /* 0x000fe200078e00ff */
[----:B------:R-:W-:Y:S01]  /*c960*/  ULDC UR8, c[0x0][0xc] ;  /* 0x0000030000087ab9 */ /* 0x000fe20000000800 */
[----:B------:R-:W-:-:S02]  /*c970*/  USHF.L.U32 UR5, UR9, UR6, URZ ;  /* 0x0000000609057299 */ /* 0x000fc4000800063f */
[----:B------:R-:W-:Y:S01]  /*c980*/  ULEA.HI UR11, UR11, UR10, URZ, 0x7 ;  /* 0x0000000a0b0b7291 */ /* 0x000fe2000f8f383f */
[----:B------:R-:W-:Y:S01]  /*c990*/  ULDC UR9, c[0x0][0x10] ;  /* 0x0000040000097ab9 */ /* 0x000fe20000000800 */
[----:B------:R-:W-:Y:S02]  /*c9a0*/  ULOP3.LUT UR6, URZ, UR7, URZ, 0x33, !UPT ;  /* 0x000000073f067292 */ /* 0x000fe4000f8e333f */
[----:B------:R-:W-:Y:S01]  /*c9b0*/  UIMAD.WIDE.U32 UR8, UR8, UR9, URZ ;  /* 0x00000009080872a5 */ /* 0x000fe2000f8e003f */
[----:B------:R-:W-:Y:S01]  /*c9c0*/  ULDC UR7, c[0x0][0x14] ;  /* 0x0000050000077ab9 */ /* 0x000fe20000000800 */
[----:B------:R-:W-:Y:S02]  /*c9d0*/  USHF.R.S32.HI UR19, URZ, 0x7, UR11 ;  /* 0x000000073f137899 */ /* 0x000fe4000801140b */
[----:B------:R-:W-:Y:S02]  /*c9e0*/  UIMAD.WIDE.U32 UR22, UR8, UR7, URZ ;  /* 0x00000007081672a5 */ /* 0x000fe4000f8e003f */
[----:B------:R-:W-:-:S02]  /*c9f0*/  UIMAD UR13, UR9, UR7, URZ ;  /* 0x00000007090d72a4 */ /* 0x000fc4000f8e023f */
[----:B------:R-:W-:Y:S01]  /*ca00*/  ULOP3.LUT UR26, UR38, 0x2, URZ, 0xfc, !UPT ;  /* 0x00000002261a7892 */ /* 0x000fe2000f8efc3f */
[C---:B0-----:R-:W-:Y:S01]  /*ca10*/  IMAD.SHL.U32 R0, R3.reuse, 0x2000, RZ ;  /* 0x0000200003007824 */ /* 0x041fe200078e00ff */
[----:B------:R-:W-:Y:S01]  /*ca20*/  UIADD3 UR13, UR23, UR13, URZ ;  /* 0x0000000d170d7290 */ /* 0x000fe2000fffe03f */
[----:B------:R-:W-:Y:S01]  /*ca30*/  IMAD.SHL.U32 R3, R3, 0x40, RZ ;  /* 0x0000004003037824 */ /* 0x000fe200078e00ff */
[----:B------:R-:W-:Y:S02]  /*ca40*/  UIADD3 UR27, UR19, 0x1, URZ ;  /* 0x00000001131b7890 */ /* 0x000fe4000fffe03f */
[----:B------:R-:W-:Y:S01]  /*ca50*/  LOP3.LUT R0, R0, 0x2000, RZ, 0xc0, !PT ;  /* 0x0000200000007812 */ /* 0x000fe200078ec0ff */
[----:B------:R-:W-:Y:S01]  /*ca60*/  ULDC.64 UR24, c[0x0][0x198] ;  /* 0x0000660000187ab9 */ /* 0x000fe20000000a00 */
[----:B------:R-:W-:Y:S02]  /*ca70*/  LOP3.LUT R3, R3, 0x40, RZ, 0xc0, !PT ;  /* 0x0000004003037812 */ /* 0x000fe400078ec0ff */
[----:B------:R-:W-:-:S07]  /*ca80*/  LOP3.LUT R0, R0, 0x24100, RZ, 0xfc, !PT ;  /* 0x0002410000007812 */ /* 0x000fce00078efcff */
.L_x_69:
[----:B------:R-:W-:-:S03]  /*ca90*/  UMOV UR7, 0xffffffff ;  /* 0xffffffff00077882 */ /* 0x000fc60000000000 */
[----:B------:R-:W-:Y:S05]  /*caa0*/  BRA.DIV UR7, `(.L_x_59) ;  /* 0x0000000e07987947 */ /* 0x000fea000b800000 */
[----:B------:R-:W-:-:S13]  /*cab0*/  ELECT P6, URZ, PT ;  /* 0x00000000003f782f */ /* 0x000fda00038c0000 */
.L_x_79:
[----:B------:R-:W0:Y:S01]  /*cac0*/  LDC R5, c[0x0][0x28c] ;  /* 0x0000a300ff057b82 */ /* 0x000e220000000800 */
[----:B------:R-:W-:Y:S01]  /*cad0*/  BSSY B1, `(.L_x_60) ;  /* 0x0000039000017945 */ /* 0x000fe20003800000 */
[----:B0-----:R-:W-:-:S13]  /*cae0*/  ISETP.LT.OR P6, PT, R5, 0x1, !P6 ;  /* 0x000000010500780c */ /* 0x001fda00077c1670 */
[----:B------:R-:W-:Y:S05]  /*caf0*/  @P6 BRA `(.L_x_61) ;  /* 0x0000000000d86947 */ /* 0x000fea0003800000 */
[----:B------:R-:W-:Y:S02]  /*cb00*/  IMAD R13, R4, 0x180, RZ ;  /* 0x00000180040d7824 */ /* 0x000fe400078e02ff */
[----:B------:R-:W-:Y:S02]  /*cb10*/  IMAD R9, R6, 0x80, R3 ;  /* 0x0000008006097824 */ /* 0x000fe400078e0203 */
[----:B------:R-:W-:Y:S02]  /*cb20*/  IMAD.MOV.U32 R18, RZ, RZ, RZ ;  /* 0x000000ffff127224 */ /* 0x000fe400078e00ff */
[----:B------:R-:W-:Y:S02]  /*cb30*/  IMAD.U32 R19, RZ, RZ, UR27 ;  /* 0x0000001bff137e24 */ /* 0x000fe4000f8e00ff */
[----:B------:R-:W-:Y:S02]  /*cb40*/  IMAD.MOV.U32 R4, RZ, RZ, R10 ;  /* 0x000000ffff047224 */ /* 0x000fe400078e000a */
[----:B------:R-:W-:-:S07]  /*cb50*/  IMAD.MOV.U32 R5, RZ, RZ, R12 ;  /* 0x000000ffff057224 */ /* 0x000fce00078e000c */
.L_x_64:
[----:B------:R-:W0:Y:S01]  /*cb60*/  S2R R7, SR_CgaCtaId ;  /* 0x0000000000077919 */ /* 0x000e220000008800 */
[----:B------:R-:W-:Y:S02]  /*cb70*/  MOV R6, 0x400 ;  /* 0x0000040000067802 */ /* 0x000fe40000000f00 */
[----:B------:R-:W-:Y:S02]  /*cb80*/  LOP3.LUT P1, RZ, R2, 0x7f, RZ, 0xc0, !PT ;  /* 0x0000007f02ff7812 */ /* 0x000fe4000782c0ff */
[----:B0-----:R-:W-:Y:S02]  /*cb90*/  LEA R14, R7, R6, 0x18 ;  /* 0x00000006070e7211 */ /* 0x001fe400078ec0ff */
[----:B------:R-:W-:-:S09]  /*cba0*/  SHF.L.U32 R6, R4, 0x1f, RZ ;  /* 0x0000001f04067819 */ /* 0x000fd200000006ff */
[----:B------:R-:W0:Y:S01]  /*cbb0*/  @!P1 LDC R7, c[0x0][0x500] ;  /* 0x00014000ff079b82 */ /* 0x000e220000000800 */
[----:B------:R-:W-:-:S04]  /*cbc0*/  IMAD R15, R5, 0x8, R14 ;  /* 0x00000008050f7824 */ /* 0x000fc800078e020e */
[----:B------:R-:W1:Y:S02]  /*cbd0*/  SYNCS.PHASECHK.TRANS64.TRYWAIT P0, [R15+URZ+0x18], R6 ;  /* 0x000018060f0075a7 */ /* 0x000e64000800017f */
[----:B-1----:R-:W-:Y:S05]  /*cbe0*/  @!P0 BRA `(.L_x_62) ;  /* 0x0000000c00688947 */ /* 0x002fea0003800000 */
.L_x_80:
[----:B------:R-:W-:Y:S01]  /*cbf0*/  UPRMT UR7, UR26, 0x9910, URZ ;  /* 0x000099101a077896 */ /* 0x000fe2000800003f */
[----:B0-----:R0:W-:Y:S03]  /*cc00*/  @!P1 SYNCS.ARRIVE.TRANS64 RZ, [R15+URZ], R7 ;  /* 0x000000070fff99a7 */ /* 0x0011e6000800003f */
[----:B------:R-:W-:-:S06]  /*cc10*/  UISETP.NE.AND UP0, UPT, UR7, 0x2, UPT ;  /* 0x000000020700788c */ /* 0x000fcc000bf05270 */
[----:B------:R-:W-:-:S13]  /*cc20*/  PLOP3.LUT P0, PT, PT, PT, UP0, 0x80, 0x0 ;  /* 0x000000000000781c */ /* 0x000fda0003f0f008 */
[----:B0-----:R-:W-:Y:S05]  /*cc30*/  @P0 BRA `(.L_x_63) ;  /* 0x0000000000040947 */ /* 0x001fea0003800000 */
[----:B------:R-:W-:Y:S01]  /*cc40*/  BPT.TRAP 0x1 ;  /* 0x000000040000795c */ /* 0x000fe20000300000 */
.L_x_63:
[C---:B-1----:R-:W-:Y:S01]  /*cc50*/  IMAD R6, R5.reuse, 0xc000, R14 ;  /* 0x0000c00005067824 */ /* 0x042fe200078e020e */
[----:B------:R-:W-:Y:S01]  /*cc60*/  R2UR UR20, R14 ;  /* 0x000000000e1472ca */ /* 0x000fe200000e0000 */
[----:B------:R-:W-:Y:S01]  /*cc70*/  IMAD R7, R5, 0x4000, R0 ;  /* 0x0000400005077824 */ /* 0x000fe200078e0200 */
[----:B------:R-:W-:Y:S01]  /*cc80*/  R2UR UR9, R15 ;  /* 0x000000000f0972ca */ /* 0x000fe200000e0000 */
[----:B------:R-:W-:Y:S01]  /*cc90*/  VIADD R19, R19, 0xffffffff ;  /* 0xffffffff13137836 */ /* 0x000fe20000000000 */
[----:B------:R-:W-:Y:S01]  /*cca0*/  R2UR UR7, R6 ;  /* 0x00000000060772ca */ /* 0x000fe200000e0000 */
[----:B------:R-:W-:Y:S01]  /*ccb0*/  UIADD3 UR14, UP0, UR24, 0xf0, URZ ;  /* 0x000000f0180e7890 */ /* 0x000fe2000ff1e03f */
[----:B------:R-:W-:Y:S01]  /*ccc0*/  R2UR UR8, R7 ;  /* 0x00000000070872ca */ /* 0x000fe200000e0000 */
[----:B------:R-:W-:Y:S01]  /*ccd0*/  UIADD3 UR28, UP1, UR24, 0x1f0, URZ ;  /* 0x000001f0181c7890 */ /* 0x000fe2000ff3e03f */
[----:B------:R-:W-:Y:S01]  /*cce0*/  R2UR UR11, R13 ;  /* 0x000000000d0b72ca */ /* 0x000fe200000e0000 */
[----:B------:R-:W-:Y:S01]  /*ccf0*/  UIADD3.X UR15, URZ, UR25, URZ, UP0, !UPT ;  /* 0x000000193f0f7290 */ /* 0x000fe200087fe43f */
[----:B------:R-:W-:Y:S01]  /*cd00*/  R2UR UR10, R18 ;  /* 0x00000000120a72ca */ /* 0x000fe200000e0000 */
[----:B------:R-:W-:Y:S01]  /*cd10*/  VIADD R5, R5, 0x1 ;  /* 0x0000000105057836 */ /* 0x000fe20000000000 */
[----:B------:R-:W-:Y:S01]  /*cd20*/  R2UR UR12, R8 ;  /* 0x00000000080c72ca */ /* 0x000fe200000e0000 */
[----:B------:R-:W-:Y:S01]  /*cd30*/  UIADD3.X UR29, URZ, UR25, URZ, UP1, !UPT ;  /* 0x000000193f1d7290 */ /* 0x000fe20008ffe43f */
[----:B------:R-:W-:Y:S01]  /*cd40*/  R2UR UR21, R9 ;  /* 0x00000000091572ca */ /* 0x000fe200000e0000 */
[----:B------:R-:W-:Y:S01]  /*cd50*/  UMOV UR16, 0x0 ;  /* 0x0000000000107882 */ /* 0x000fe20000000000 */
[----:B------:R-:W-:Y:S01]  /*cd60*/  ISETP.GT.AND P1, PT, R19, 0x1, PT ;  /* 0x000000011300780c */ /* 0x000fe20003f24270 */
[----:B------:R-:W-:Y:S01]  /*cd70*/  UIADD3 UR18, UR7, 0x100, URZ ;  /* 0x0000010007127890 */ /* 0x000fe2000fffe03f */
[C---:B------:R-:W-:Y:S01]  /*cd80*/  ISETP.NE.AND P0, PT, R5.reuse, 0x3, PT ;  /* 0x000000030500780c */ /* 0x040fe20003f05270 */
[----:B------:R-:W-:Y:S01]  /*cd90*/  UIADD3 UR7, UR20, UR8, URZ ;  /* 0x0000000814077290 */ /* 0x000fe2000fffe03f */
[----:B------:R-:W-:Y:S01]  /*cda0*/  VIADD R18, R18, 0x80 ;  /* 0x0000008012127836 */ /* 0x000fe20000000000 */
[----:B------:R-:W-:Y:S01]  /*cdb0*/  UMOV UR17, 0x10000000 ;  /* 0x1000000000117882 */ /* 0x000fe20000000000 */
[----:B------:R-:W-:Y:S01]  /*cdc0*/  UMOV UR30, 0x30000 ;  /* 0x00030000001e7882 */ /* 0x000fe20000000000 */
[----:B------:R-:W-:Y:S01]  /*cdd0*/  SEL R7, RZ, 0x1, P0 ;  /* 0x00000001ff077807 */ /* 0x000fe20000000000 */
[----:B------:R-:W-:Y:S01]  /*cde0*/  UMOV UR8, UR18 ;  /* 0x0000001200087c82 */ /* 0x000fe20008000000 */
[----:B------:R-:W-:Y:S01]  /*cdf0*/  SEL R5, R5, RZ, P0 ;  /* 0x000000ff05057207 */ /* 0x000fe20000000000 */
[----:B------:R0:W-:Y:S01]  /*ce00*/  UTMALDG.3D [UR8], [UR14], desc[UR16] ;  /* 0x000010080e0075b4 */ /* 0x0001e20008011000 */
[----:B------:R-:W-:Y:S01]  /*ce10*/  LOP3.LUT R4, R4, R7, RZ, 0x3c, !PT ;  /* 0x0000000704047212 */ /* 0x000fe200078e3cff */
[----:B0-----:R-:W-:Y:S01]  /*ce20*/  UMOV UR11, UR21 ;  /* 0x00000015000b7c82 */ /* 0x001fe20008000000 */
[----:B------:R-:W-:-:S02]  /*ce30*/  UMOV UR8, UR7 ;  /* 0x0000000700087c82 */ /* 0x000fc40008000000 */
[----:B------:R0:W-:Y:S02]  /*ce40*/  UTMALDG.3D.MULTICAST [UR8], [UR28], UR30, desc[UR16] ;  /* 0x000010081c0073b4 */ /* 0x0001e4000801181e */
[----:B0-----:R-:W-:Y:S05]  /*ce50*/  @P1 BRA `(.L_x_64) ;  /* 0xfffffffc00401947 */ /* 0x001fea000383ffff */
.L_x_61:
[----:B------:R-:W-:Y:S05]  /*ce60*/  BSYNC B1 ;  /* 0x0000000000017941 */ /* 0x000fea0003800000 */
.L_x_60:
[----:B------:R-:W-:Y:S01]  /*ce70*/  LOP3.LUT P1, RZ, R11, 0xff, RZ, 0xc0, !PT ;  /* 0x000000ff0bff7812 */ /* 0x000fe2000782c0ff */
[----:B------:R-:W-:Y:S01]  /*ce80*/  VIADD R12, R12, UR19 ;  /* 0x000000130c0c7c36 */ /* 0x000fe20008000000 */
[----:B------:R-:W-:Y:S01]  /*ce90*/  ULDC.64 UR8, c[0x0][0x650] ;  /* 0x0001940000087ab9 */ /* 0x000fe20000000a00 */
[----:B------:R-:W-:Y:S01]  /*cea0*/  IMAD.U32 R7, RZ, RZ, UR19 ;  /* 0x00000013ff077e24 */ /* 0x000fe2000f8e00ff */
[----:B------:R-:W-:Y:S01]  /*ceb0*/  UISETP.GE.U32.AND UP0, UPT, UR19, 0x3, UPT ;  /* 0x000000031300788c */ /* 0x000fe2000bf06070 */
[----:B------:R-:W-:Y:S01]  /*cec0*/  BSSY B1, `(.L_x_65) ;  /* 0x000006f000017945 */ /* 0x000fe20003800000 */
[----:B------:R-:W-:Y:S01]  /*ced0*/  ISETP.GT.U32.AND P0, PT, R12, 0x2, PT ;  /* 0x000000020c00780c */ /* 0x000fe20003f04070 */
[----:B------:R-:W-:Y:S01]  /*cee0*/  IMAD.MOV.U32 R8, RZ, RZ, -0x1 ;  /* 0xffffffffff087424 */ /* 0x000fe200078e00ff */
[----:B------:R-:W-:Y:S02]  /*cef0*/  PRMT R11, RZ, 0x7610, R11 ;  /* 0x00007610ff0b7816 */ /* 0x000fe4000000000b */
[----:B------:R-:W-:-:S02]  /*cf00*/  ISETP.LT.U32.AND P0, PT, R7, 0x3, P0 ;  /* 0x000000030700780c */ /* 0x000fc40000701070 */
[----:B------:R-:W-:Y:S01]  /*cf10*/  PLOP3.LUT P2, PT, PT, PT, UP0, 0x80, 0x0 ;  /* 0x000000000000781c */ /* 0x000fe20003f4f008 */
[----:B------:R-:W0:Y:S01]  /*cf20*/  @P1 S2R R5, SR_CgaCtaId ;  /* 0x0000000000051919 */ /* 0x000e220000008800 */
[----:B------:R-:W-:-:S04]  /*cf30*/  @P1 MOV R4, 0x400 ;  /* 0x0000040000041802 */ /* 0x000fc80000000f00 */
[----:B0-----:R-:W-:Y:S01]  /*cf40*/  @P1 LEA R6, R5, R4, 0x18 ;  /* 0x0000000405061211 */ /* 0x001fe200078ec0ff */
[----:B------:R-:W-:-:S03]  /*cf50*/  IMAD.WIDE.U32 R4, R12, -0x55555555, RZ ;  /* 0xaaaaaaab0c047825 */ /* 0x000fc600078e00ff */
[----:B------:R0:W-:Y:S01]  /*cf60*/  @P1 SYNCS.ARRIVE.TRANS64.A1T0 RZ, [R6+URZ+0x48], RZ ;  /* 0x000048ff06ff19a7 */ /* 0x0001e2000810003f */
[----:B------:R-:W-:Y:S01]  /*cf70*/  IADD3 R16, P1, R16, UR22, RZ ;  /* 0x0000001610107c10 */ /* 0x000fe2000ff3e0ff */
[----:B------:R-:W-:Y:S01]  /*cf80*/  IMAD.MOV.U32 R4, RZ, RZ, -0x1 ;  /* 0xffffffffff047424 */ /* 0x000fe200078e00ff */
[----:B------:R-:W-:Y:S02]  /*cf90*/  SHF.R.U32.HI R7, RZ, 0x1, R5 ;  /* 0x00000001ff077819 */ /* 0x000fe40000011605 */
[----:B------:R-:W-:Y:S02]  /*cfa0*/  SEL R5, RZ, 0x1, !P0 ;  /* 0x00000001ff057807 */ /* 0x000fe40004000000 */
[----:B------:R-:W-:Y:S01]  /*cfb0*/  IADD3.X R17, R17, UR13, RZ, P1, !PT ;  /* 0x0000000d11117c10 */ /* 0x000fe20008ffe4ff */
[----:B------:R-:W-:Y:S01]  /*cfc0*/  IMAD R12, R7, -0x3, R12 ;  /* 0xfffffffd070c7824 */ /* 0x000fe200078e020c */
[----:B------:R-:W-:Y:S01]  /*cfd0*/  ISETP.GE.U32.AND P0, PT, R16, UR8, PT ;  /* 0x0000000810007c0c */ /* 0x000fe2000bf06070 */
[----:B0-----:R-:W-:Y:S01]  /*cfe0*/  IMAD.MOV.U32 R6, RZ, RZ, -0x1 ;  /* 0xffffffffff067424 */ /* 0x001fe200078e00ff */
[----:B------:R-:W-:-:S02]  /*cff0*/  LOP3.LUT R10, R10, R5, RZ, 0x3c, !PT ;  /* 0x000000050a0a7212 */ /* 0x000fc400078e3cff */
[----:B------:R-:W-:Y:S02]  /*d000*/  ISETP.GE.U32.AND.EX P0, PT, R17, UR9, PT, P0 ;  /* 0x0000000911007c0c */ /* 0x000fe4000bf06100 */
[----:B------:R-:W-:Y:S02]  /*d010*/  @P2 LOP3.LUT R10, R10, 0x1, R7, 0x78, !PT ;  /* 0x000000010a0a2812 */ /* 0x000fe400078e7807 */
[----:B------:R-:W-:-:S09]  /*d020*/  PRMT R5, RZ, 0x7610, R5 ;  /* 0x00007610ff057816 */ /* 0x000fd20000000005 */
[----:B------:R-:W-:Y:S05]  /*d030*/  @P0 BRA `(.L_x_66) ;  /* 0x00000004005c0947 */ /* 0x000fea0003800000 */
[----:B------:R-:W-:Y:S01]  /*d040*/  ULDC.64 UR8, c[0x0][0x628] ;  /* 0x00018a0000087ab9 */ /* 0x000fe20000000a00 */
[----:B------:R-:W0:Y:S01]  /*d050*/  S2R R14, SR_CTAID.X ;  /* 0x00000000000e7919 */ /* 0x000e220000002500 */
[----:B------:R-:W-:Y:S01]  /*d060*/  ISETP.NE.U32.AND P0, PT, RZ, UR8, PT ;  /* 0x00000008ff007c0c */ /* 0x000fe2000bf05070 */
[----:B------:R-:W-:Y:S01]  /*d070*/  ULDC UR10, c[0x0][0x630] ;  /* 0x00018c00000a7ab9 */ /* 0x000fe20000000800 */
[----:B------:R-:W-:Y:S01]  /*d080*/  IMAD.MOV.U32 R4, RZ, RZ, R16 ;  /* 0x000000ffff047224 */ /* 0x000fe200078e0010 */
[----:B------:R-:W1:Y:S01]  /*d090*/  S2R R13, SR_CTAID.Y ;  /* 0x00000000000d7919 */ /* 0x000e620000002600 */
[----:B------:R-:W-:Y:S01]  /*d0a0*/  ISETP.NE.AND.EX P0, PT, RZ, UR9, PT, P0 ;  /* 0x00000009ff007c0c */ /* 0x000fe2000bf05300 */
[----:B------:R-:W-:-:S12]  /*d0b0*/  IMAD.MOV.U32 R5, RZ, RZ, R17 ;  /* 0x000000ffff057224 */ /* 0x000fd800078e0011 */
[----:B------:R-:W-:Y:S05]  /*d0c0*/  @!P0 BRA `(.L_x_67) ;  /* 0x0000000000288947 */ /* 0x000fea0003800000 */
[----:B------:R-:W-:Y:S02]  /*d0d0*/  ULDC UR7, c[0x0][0x634] ;  /* 0x00018d0000077ab9 */ /* 0x000fe40000000800 */
[----:B------:R-:W-:-:S05]  /*d0e0*/  IADD3 R9, P0, R16, UR7, RZ ;  /* 0x0000000710097c10 */ /* 0x000fca000ff1e0ff */
[----:B------:R-:W-:-:S04]  /*d0f0*/  IMAD.X R15, RZ, RZ, R17, P0 ;  /* 0x000000ffff0f7224 */ /* 0x000fc800000e0611 */
[----:B------:R-:W-:-:S04]  /*d100*/  IMAD.WIDE.U32 R6, R15, UR8, RZ ;  /* 0x000000080f067c25 */ /* 0x000fc8000f8e00ff */
[----:B------:R-:W-:-:S04]  /*d110*/  IMAD.WIDE.U32 R6, P0, R9, UR9, R6 ;  /* 0x0000000909067c25 */ /* 0x000fc8000f800006 */
[----:B------:R-:W-:-:S04]  /*d120*/  IMAD.WIDE.U32 R8, R9, UR8, RZ ;  /* 0x0000000809087c25 */ /* 0x000fc8000f8e00ff */
[----:B------:R-:W-:Y:S01]  /*d130*/  IMAD.X R5, RZ, RZ, RZ, P0 ;  /* 0x000000ffff057224 */ /* 0x000fe200000e06ff */
[----:B------:R-:W-:Y:S01]  /*d140*/  IADD3 RZ, P0, R9, R6, RZ ;  /* 0x0000000609ff7210 */ /* 0x000fe20007f1e0ff */
[----:B------:R-:W-:-:S04]  /*d150*/  IMAD.MOV.U32 R4, RZ, RZ, R7 ;  /* 0x000000ffff047224 */ /* 0x000fc800078e0007 */
[----:B------:R-:W-:-:S08]  /*d160*/  IMAD.WIDE.U32.X R4, R15, UR9, R4, P0 ;  /* 0x000000090f047c25 */ /* 0x000fd000080e0404 */
.L_x_67:
[--C-:B------:R-:W-:Y:S01]  /*d170*/  SHF.R.U64 R8, R4, UR10, R5.reuse ;  /* 0x0000000a04087c19 */ /* 0x100fe20008001205 */
[----:B------:R-:W-:Y:S01]  /*d180*/  ULDC.64 UR8, c[0x0][0x620] ;  /* 0x0001880000087ab9 */ /* 0x000fe20000000a00 */
[----:B------:R-:W-:Y:S01]  /*d190*/  SHF.R.U32.HI R4, RZ, UR10, R5 ;  /* 0x0000000aff047c19 */ /* 0x000fe20008011605 */
[----:B------:R-:W-:Y:S01]  /*d1a0*/  ULDC UR7, c[0x0][0x150] ;  /* 0x0000540000077ab9 */ /* 0x000fe20000000800 */
[----:B------:R-:W-:Y:S01]  /*d1b0*/  IADD3 R7, P0, RZ, -R8, RZ ;  /* 0x80000008ff077210 */ /* 0x000fe20007f1e0ff */
[----:B------:R-:W2:Y:S01]  /*d1c0*/  LDC R23, c[0x0][0x144] ;  /* 0x00005100ff177b82 */ /* 0x000ea20000000800 */
[----:B------:R-:W-:Y:S01]  /*d1d0*/  ULDC.64 UR10, c[0x0][0x640] ;  /* 0x00019000000a7ab9 */ /* 0x000fe20000000a00 */
[----:B------:R-:W-:Y:S02]  /*d1e0*/  UISETP.NE.AND UP0, UPT, UR39, URZ, UPT ;  /* 0x0000003f2700728c */ /* 0x000fe4000bf05270 */
[----:B------:R-:W-:Y:S01]  /*d1f0*/  IMAD.X R4, RZ, RZ, ~R4, P0 ;  /* 0x000000ffff047224 */ /* 0x000fe200000e0e04 */
[----:B------:R-:W-:-:S03]  /*d200*/  ISETP.NE.U32.AND P0, PT, RZ, UR10, PT ;  /* 0x0000000aff007c0c */ /* 0x000fc6000bf05070 */
[----:B------:R-:W-:Y:S01]  /*d210*/  IMAD R6, R4, UR8, RZ ;  /* 0x0000000804067c24 */ /* 0x000fe2000f8e02ff */
[----:B------:R-:W3:Y:S01]  /*d220*/  LDC R18, c[0x0][0x148] ;  /* 0x00005200ff127b82 */ /* 0x000ee20000000800 */
[C---:B------:R-:W-:Y:S01]  /*d230*/  IMAD.WIDE.U32 R4, R7.reuse, UR8, R16 ;  /* 0x0000000807047c25 */ /* 0x040fe2000f8e0010 */
[----:B------:R-:W-:Y:S01]  /*d240*/  ULDC UR8, c[0x0][0x154] ;  /* 0x0000550000087ab9 */ /* 0x000fe20000000800 */
[----:B------:R-:W-:Y:S02]  /*d250*/  ISETP.NE.AND.EX P0, PT, RZ, UR11, PT, P0 ;  /* 0x0000000bff007c0c */ /* 0x000fe4000bf05300 */
[----:B------:R-:W-:Y:S01]  /*d260*/  IMAD R7, R7, UR9, R6 ;  /* 0x0000000907077c24 */ /* 0x000fe2000f8e0206 */
[----:B0-----:R-:W-:Y:S01]  /*d270*/  I2FP.F32.U32 R6, R14 ;  /* 0x0000000e00067245 */ /* 0x001fe20000201000 */
[----:B------:R-:W-:Y:S01]  /*d280*/  ULDC UR9, c[0x0][0x608] ;  /* 0x0001820000097ab9 */ /* 0x000fe20000000800 */
[----:B------:R-:W-:Y:S01]  /*d290*/  PLOP3.LUT P2, PT, PT, PT, UP0, 0x80, 0x0 ;  /* 0x000000000000781c */ /* 0x000fe20003f4f008 */
[----:B------:R-:W-:-:S02]  /*d2a0*/  IMAD.IADD R5, R5, 0x1, R7 ;  /* 0x0000000105057824 */ /* 0x000fc400078e0207 */
[----:B------:R-:W-:Y:S01]  /*d2b0*/  FMUL R6, R6, UR7 ;  /* 0x0000000706067c20 */ /* 0x000fe20008400000 */
[----:B------:R-:W-:Y:S02]  /*d2c0*/  ULDC UR7, c[0x0][0x618] ;  /* 0x0001860000077ab9 */ /* 0x000fe40000000800 */
[--C-:B------:R-:W-:Y:S02]  /*d2d0*/  SHF.R.U64 R9, R4, UR7, R5.reuse ;  /* 0x0000000704097c19 */ /* 0x100fe40008001205 */
[----:B-1----:R-:W-:Y:S01]  /*d2e0*/  I2FP.F32.U32 R4, R13 ;  /* 0x0000000d00047245 */ /* 0x002fe20000201000 */
[----:B------:R-:W0:Y:S04]  /*d2f0*/  F2I.U32.TRUNC.NTZ R6, R6 ;  /* 0x0000000600067305 */ /* 0x000e28000020f000 */
[----:B------:R-:W-:Y:S01]  /*d300*/  FMUL R7, R4, UR8 ;  /* 0x0000000804077c20 */ /* 0x000fe20008400000 */
[----:B------:R-:W-:Y:S01]  /*d310*/  SHF.R.U32.HI R4, RZ, UR7, R5 ;  /* 0x00000007ff047c19 */ /* 0x000fe20008011605 */
[----:B------:R-:W-:-:S02]  /*d320*/  ULDC UR7, c[0x0][0x658] ;  /* 0x0001960000077ab9 */ /* 0x000fc40000000800 */
[----:B------:R1:W4:Y:S01]  /*d330*/  F2I.U32.TRUNC.NTZ R20, R7 ;  /* 0x0000000700147305 */ /* 0x000322000020f000 */
[--C-:B------:R-:W-:Y:S02]  /*d340*/  SHF.R.U64 R19, R9, UR9, R4.reuse ;  /* 0x0000000909137c19 */ /* 0x100fe40008001204 */
[----:B------:R-:W-:-:S04]  /*d350*/  SHF.R.U32.HI R4, RZ, UR9, R4 ;  /* 0x00000009ff047c19 */ /* 0x000fc80008011604 */
[----:B------:R-:W-:Y:S01]  /*d360*/  SHF.R.U64 R15, R19, UR7, R4 ;  /* 0x00000007130f7c19 */ /* 0x000fe20008001204 */
[----:B0-----:R-:W-:Y:S01]  /*d370*/  IMAD.MOV R6, RZ, RZ, -R6 ;  /* 0x000000ffff067224 */ /* 0x001fe200078e0a06 */
[----:B------:R-:W-:-:S03]  /*d380*/  SHF.R.U32.HI R21, RZ, UR7, R4 ;  /* 0x00000007ff157c19 */ /* 0x000fc60008011604 */
[----:B--2---:R-:W-:Y:S02]  /*d390*/  IMAD R14, R23, R6, R14 ;  /* 0x00000006170e7224 */ /* 0x004fe400078e020e */
[----:B------:R-:W-:Y:S02]  /*d3a0*/  IMAD.MOV.U32 R4, RZ, RZ, R15 ;  /* 0x000000ffff047224 */ /* 0x000fe400078e000f */
[----:B------:R-:W-:Y:S01]  /*d3b0*/  IMAD.MOV.U32 R5, RZ, RZ, R21 ;  /* 0x000000ffff057224 */ /* 0x000fe200078e0015 */
[----:B-1--4-:R-:W-:Y:S06]  /*d3c0*/  @!P0 BRA `(.L_x_68) ;  /* 0x0000000000288947 */ /* 0x012fec0003800000 */
[----:B------:R-:W-:Y:S02]  /*d3d0*/  ULDC UR7, c[0x0][0x64c] ;  /* 0x0001930000077ab9 */ /* 0x000fe40000000800 */
[----:B------:R-:W-:-:S05]  /*d3e0*/  IADD3 R5, P0, R15, UR7, RZ ;  /* 0x000000070f057c10 */ /* 0x000fca000ff1e0ff */
[----:B------:R-:W-:-:S04]  /*d3f0*/  IMAD.X R21, RZ, RZ, R21, P0 ;  /* 0x000000ffff157224 */ /* 0x000fc800000e0615 */
[----:B------:R-:W-:-:S04]  /*d400*/  IMAD.WIDE.U32 R6, R21, UR10, RZ ;  /* 0x0000000a15067c25 */ /* 0x000fc8000f8e00ff */
[----:B------:R-:W-:-:S04]  /*d410*/  IMAD.WIDE.U32 R6, P0, R5, UR11, R6 ;  /* 0x0000000b05067c25 */ /* 0x000fc8000f800006 */
[----:B------:R-:W-:-:S04]  /*d420*/  IMAD.WIDE.U32 R4, R5, UR10, RZ ;  /* 0x0000000a05047c25 */ /* 0x000fc8000f8e00ff */
[----:B------:R-:W-:Y:S01]  /*d430*/  IMAD.MOV.U32 R4, RZ, RZ, R7 ;  /* 0x000000ffff047224 */ /* 0x000fe200078e0007 */
[----:B------:R-:W-:Y:S01]  /*d440*/  IADD3 RZ, P1, R5, R6, RZ ;  /* 0x0000000605ff7210 */ /* 0x000fe20007f3e0ff */
[----:B------:R-:W-:-:S04]  /*d450*/  IMAD.X R5, RZ, RZ, RZ, P0 ;  /* 0x000000ffff057224 */ /* 0x000fc800000e06ff */
[----:B------:R-:W-:-:S08]  /*d460*/  IMAD.WIDE.U32.X R4, R21, UR11, R4, P1 ;  /* 0x0000000b15047c25 */ /* 0x000fd000088e0404 */
.L_x_68:
[----:B------:R-:W-:Y:S01]  /*d470*/  ULDC UR7, c[0x0][0x648] ;  /* 0x0001920000077ab9 */ /* 0x000fe20000000800 */
[----:B------:R-:W-:Y:S01]  /*d480*/  LOP3.LUT R19, R19, UR6, RZ, 0xc0, !PT ;  /* 0x0000000613137c12 */ /* 0x000fe2000f8ec0ff */
[----:B------:R-:W-:Y:S01]  /*d490*/  IMAD.MOV R20, RZ, RZ, -R20 ;  /* 0x000000ffff147224 */ /* 0x000fe200078e0a14 */
[----:B------:R-:W-:Y:S01]  /*d4a0*/  SHF.R.U64 R4, R4, UR7, R5 ;  /* 0x0000000704047c19 */ /* 0x000fe20008001205 */
[----:B------:R-:W-:Y:S01]  /*d4b0*/  ULDC UR7, c[0x0][0x638] ;  /* 0x00018e0000077ab9 */ /* 0x000fe20000000800 */
[----:B------:R-:W-:Y:S01]  /*d4c0*/  UISETP.NE.AND UP0, UPT, UR39, URZ, UPT ;  /* 0x0000003f2700728c */ /* 0x000fe2000bf05270 */
[----:B---3--:R-:W-:Y:S01]  /*d4d0*/  @P2 IMAD R14, R18, R20, R13 ;  /* 0x00000014120e2224 */ /* 0x008fe200078e020d */
[----:B------:R-:W-:Y:S01]  /*d4e0*/  ULDC UR8, c[0x0][0x610] ;  /* 0x0001840000087ab9 */ /* 0x000fe20000000800 */
[----:B------:R-:W-:Y:S02]  /*d4f0*/  IMAD.MOV R6, RZ, RZ, -R4 ;  /* 0x000000ffff067224 */ /* 0x000fe400078e0a04 */
[----:B------:R-:W-:Y:S01]  /*d500*/  IMAD R19, R4, UR5, R19 ;  /* 0x0000000504137c24 */ /* 0x000fe2000f8e0213 */
[----:B------:R-:W-:Y:S01]  /*d510*/  LOP3.LUT R4, R9, UR4, RZ, 0xc0, !PT ;  /* 0x0000000409047c12 */ /* 0x000fe2000f8ec0ff */
[----:B------:R-:W-:Y:S01]  /*d520*/  IMAD R15, R6, UR7, R15 ;  /* 0x00000007060f7c24 */ /* 0x000fe2000f8e020f */
[----:B------:R-:W-:Y:S01]  /*d530*/  ULDC UR7, c[0x0][0x600] ;  /* 0x0001800000077ab9 */ /* 0x000fe20000000800 */
[----:B------:R-:W-:Y:S01]  /*d540*/  IMAD R14, R19, UR8, R14 ;  /* 0x00000008130e7c24 */ /* 0x000fe2000f8e020e */
[----:B------:R-:W-:Y:S01]  /*d550*/  PLOP3.LUT P0, PT, PT, PT, UP0, 0x40, 0x0 ;  /* 0x000000000000781c */ /* 0x000fe20003f0e808 */
[----:B------:R-:W-:Y:S01]  /*d560*/  IMAD R15, R15, UR7, R4 ;  /* 0x000000070f0f7c24 */ /* 0x000fe2000f8e0204 */
[----:B------:R-:W-:Y:S01]  /*d570*/  PLOP3.LUT P1, PT, PT, PT, UP0, 0x40, 0x0 ;  /* 0x000000000000781c */ /* 0x000fe20003f2e808 */
[----:B------:R-:W-:-:S03]  /*d580*/  IMAD.MOV.U32 R5, RZ, RZ, 0x1 ;  /* 0x00000001ff057424 */ /* 0x000fc600078e00ff */
[----:B------:R-:W-:Y:S02]  /*d590*/  SEL R6, R15, R14, P0 ;  /* 0x0000000e0f067207 */ /* 0x000fe40000000000 */
[----:B------:R-:W-:-:S07]  /*d5a0*/  SEL R4, R14, R15, P1 ;  /* 0x0000000f0e047207 */ /* 0x000fce0000800000 */
.L_x_66:
[----:B------:R-:W-:Y:S05]  /*d5b0*/  BSYNC B1 ;  /* 0x0000000000017941 */ /* 0x000fea0003800000 */
.L_x_65:
[----:B------:R-:W-:-:S13]  /*d5c0*/  LOP3.LUT P0, RZ, R5, 0xff, RZ, 0xc0, !PT ;  /* 0x000000ff05ff7812 */ /* 0x000fda000780c0ff */
[----:B------:R-:W-:Y:S05]  /*d5d0*/  @P0 BRA `(.L_x_69) ;  /* 0xfffffff4002c0947 */ /* 0x000fea000383ffff */
[----:B------:R-:W-:Y:S05]  /*d5e0*/  BSYNC B0 ;  /* 0x0000000000007941 */ /* 0x000fea0003800000 */
.L_x_58:
[----:B------:R-:W-:-:S03]  /*d5f0*/  UMOV UR7, 0xffffffff ;  /* 0xffffffff00077882 */ /* 0x000fc60000000000 */
[----:B------:R-:W-:Y:S05]  /*d600*/  BRA.DIV UR7, `(.L_x_70) ;  /* 0x0000000207f47947 */ /* 0x000fea000b800000 */
[----:B------:R-:W-:-:S13]  /*d610*/  ELECT P6, URZ, PT ;  /* 0x00000000003f782f */ /* 0x000fda00038c0000 */
.L_x_83:
[----:B------:R-:W-:Y:S04]  /*d620*/  BSSY B0, `(.L_x_71) ;  /* 0x0000023000007945 */ /* 0x000fe80003800000 */
[----:B------:R-:W-:Y:S05]  /*d630*/  @!P6 BRA `(.L_x_72) ;  /* 0x000000000084e947 */ /* 0x000fea0003800000 */
[----:B------:R-:W-:-:S04]  /*d640*/  ULOP3.LUT UR7, UR38, 0x2, URZ, 0xfc, !UPT ;  /* 0x0000000226077892 */ /* 0x000fc8000f8efc3f */
[----:B------:R-:W-:-:S06]  /*d650*/  UISETP.NE.AND UP0, UPT, UR7, 0x3, UPT ;  /* 0x000000030700788c */ /* 0x000fcc000bf05270 */
[----:B------:R-:W-:-:S13]  /*d660*/  PLOP3.LUT P0, PT, PT, PT, UP0, 0x80, 0x0 ;  /* 0x000000000000781c */ /* 0x000fda0003f0f008 */
[----:B------:R-:W-:Y:S05]  /*d670*/  @!P0 BRA `(.L_x_73) ;  /* 0x0000000000048947 */ /* 0x000fea0003800000 */
[----:B------:R-:W-:Y:S01]  /*d680*/  BPT.TRAP 0x1 ;  /* 0x000000040000795c */ /* 0x000fe20000300000 */
.L_x_73:
[----:B------:R-:W0:Y:S01]  /*d690*/  S2R R3, SR_CgaCtaId ;  /* 0x0000000000037919 */ /* 0x000e220000008800 */
[----:B------:R-:W-:-:S04]  /*d6a0*/  MOV R0, 0x400 ;  /* 0x0000040000007802 */ /* 0x000fc80000000f00 */
[----:B0-----:R-:W-:Y:S02]  /*d6b0*/  LEA R3, R3, R0, 0x18 ;  /* 0x0000000003037211 */ /* 0x001fe400078ec0ff */
[----:B------:R-:W-:-:S03]  /*d6c0*/  SHF.L.U32 R0, R10, 0x1f, RZ ;  /* 0x0000001f0a007819 */ /* 0x000fc600000006ff */
[----:B------:R-:W-:-:S04]  /*d6d0*/  VIADD R3, R3, 0x18 ;  /* 0x0000001803037836 */ /* 0x000fc80000000000 */
[C---:B------:R-:W-:Y:S02]  /*d6e0*/  IMAD R7, R12.reuse, 0x8, R3 ;  /* 0x000000080c077824 */ /* 0x040fe400078e0203 */
[----:B------:R-:W-:Y:S02]  /*d6f0*/  VIADD R12, R12, 0x1 ;  /* 0x000000010c0c7836 */ /* 0x000fe40000000000 */
[----:B------:R-:W0:Y:S03]  /*d700*/  SYNCS.PHASECHK.TRANS64.TRYWAIT P0, [R7+URZ], R0 ;  /* 0x00000000070075a7 */ /* 0x000e26000800017f */
[----:B------:R-:W-:-:S04]  /*d710*/  ISETP.NE.AND P1, PT, R12, 0x3, PT ;  /* 0x000000030c00780c */ /* 0x000fc80003f25270 */
[----:B------:R-:W-:Y:S02]  /*d720*/  SEL R5, RZ, 0x1, P1 ;  /* 0x00000001ff057807 */ /* 0x000fe40000800000 */
[----:B------:R-:W-:Y:S02]  /*d730*/  SEL R12, R12, RZ, P1 ;  /* 0x000000ff0c0c7207 */ /* 0x000fe40000800000 */
[----:B------:R-:W-:-:S03]  /*d740*/  LOP3.LUT R5, R10, R5, RZ, 0x3c, !PT ;  /* 0x000000050a057212 */ /* 0x000fc600078e3cff */
[----:B------:R-:W-:Y:S01]  /*d750*/  IMAD R9, R12, 0x8, R3 ;  /* 0x000000080c097824 */ /* 0x000fe200078e0203 */
[----:B------:R-:W-:Y:S01]  /*d760*/  SHF.L.U32 R4, R5, 0x1f, RZ ;  /* 0x0000001f05047819 */ /* 0x000fe200000006ff */
[----:B0-----:R-:W-:Y:S06]  /*d770*/  @!P0 BRA `(.L_x_74) ;  /* 0x0000000000b88947 */ /* 0x001fec0003800000 */
.L_x_84:
[----:B------:R-:W1:Y:S01]  /*d780*/  SYNCS.PHASECHK.TRANS64.TRYWAIT P0, [R9+URZ], R4 ;  /* 0x00000004090075a7 */ /* 0x000e62000800017f */
[----:B0-----:R-:W-:-:S05]  /*d790*/  VIADD R0, R12, 0x1 ;  /* 0x000000010c007836 */ /* 0x001fca0000000000 */
[----:B------:R-:W-:-:S04]  /*d7a0*/  ISETP.NE.AND P1, PT, R0, 0x3, PT ;  /* 0x000000030000780c */ /* 0x000fc80003f25270 */
[----:B------:R-:W-:Y:S02]  /*d7b0*/  SEL R2, RZ, 0x1, P1 ;  /* 0x00000001ff027807 */ /* 0x000fe40000800000 */
[----:B------:R-:W-:Y:S02]  /*d7c0*/  SEL R0, R0, RZ, P1 ;  /* 0x000000ff00007207 */ /* 0x000fe40000800000 */
[----:B------:R-:W-:Y:S01]  /*d7d0*/  LOP3.LUT R2, R5, R2, RZ, 0x3c, !PT ;  /* 0x0000000205027212 */ /* 0x000fe200078e3cff */
[----:B-1----:R-:W-:Y:S06]  /*d7e0*/  @!P0 BRA `(.L_x_75) ;  /* 0x0000000000b08947 */ /* 0x002fec0003800000 */
.L_x_85:
[----:B------:R-:W-:Y:S01]  /*d7f0*/  IMAD R3, R0, 0x8, R3 ;  /* 0x0000000800037824 */ /* 0x000fe200078e0203 */
[----:B------:R-:W-:-:S07]  /*d800*/  SHF.L.U32 R0, R2, 0x1f, RZ ;  /* 0x0000001f02007819 */ /* 0x000fce00000006ff */
.L_x_76:
[----:B-1----:R1:W2:Y:S02]  /*d810*/  SYNCS.PHASECHK.TRANS64.TRYWAIT P0, [R3+URZ], R0 ;  /* 0x00000000030075a7 */ /* 0x0022a4000800017f */
[----:B--2---:R-:W-:Y:S05]  /*d820*/  @!P0 NANOSLEEP.SYNCS 0x989680 ;  /* 0x009896800000895d */ /* 0x004fea0003900000 */
[----:B------:R-:W2:Y:S02]  /*d830*/  @!P0 SYNCS.PHASECHK.TRANS64 P0, [R3+URZ], R0 ;  /* 0x00000000030085a7 */ /* 0x000ea4000800007f */
[----:B--2---:R-:W-:Y:S05]  /*d840*/  @!P0 BRA `(.L_x_76) ;  /* 0xfffffffc00f08947 */ /* 0x004fea000383ffff */
.L_x_72:
[----:B------:R-:W-:Y:S05]  /*d850*/  BSYNC B0 ;  /* 0x0000000000007941 */ /* 0x000fea0003800000 */
.L_x_71:
[----:B------:R-:W-:Y:S05]  /*d860*/  EXIT ;  /* 0x000000000000794d */ /* 0x000fea0003800000 */
.L_x_21:
[----:B-1----:R1:W2:Y:S02]  /*d870*/  SYNCS.PHASECHK.TRANS64.TRYWAIT P1, [R3+URZ], R0 ;  /* 0x00000000030075a7 */ /* 0x0022a4000802017f */
[----:B--2---:R-:W-:Y:S05]  /*d880*/  @!P1 NANOSLEEP.SYNCS 0x989680 ;  /* 0x009896800000995d */ /* 0x004fea0003900000 */
[----:B------:R-:W2:Y:S02]  /*d890*/  @!P1 SYNCS.PHASECHK.TRANS64 P1, [R3+URZ], R0 ;  /* 0x00000000030095a7 */ /* 0x000ea4000802007f */
[----:B--2---:R-:W-:Y:S05]  /*d8a0*/  @!P1 BRA `(.L_x_21) ;  /* 0xfffffffc00f09947 */ /* 0x004fea000383ffff */
[----:B------:R-:W-:Y:S05]  /*d8b0*/  BRA `(.L_x_20) ;  /* 0xffffff3c00907947 */ /* 0x000fea000383ffff */
.L_x_26:
[----:B-1----:R1:W2:Y:S02]  /*d8c0*/  SYNCS.PHASECHK.TRANS64.TRYWAIT P1, [R3+URZ], R0 ;  /* 0x00000000030075a7 */ /* 0x0022a4000802017f */
[----:B--2---:R-:W-:Y:S05]  /*d8d0*/  @!P1 NANOSLEEP.SYNCS 0x989680 ;  /* 0x009896800000995d */ /* 0x004fea0003900000 */
[----:B------:R-:W2:Y:S02]  /*d8e0*/  @!P1 SYNCS.PHASECHK.TRANS64 P1, [R3+URZ], R0 ;  /* 0x00000000030095a7 */ /* 0x000ea4000802007f */
[----:B--2---:R-:W-:Y:S05]  /*d8f0*/  @!P1 BRA `(.L_x_26) ;  /* 0xfffffffc00f09947 */ /* 0x004fea000383ffff */
[----:B------:R-:W-:Y:S05]  /*d900*/  BRA `(.L_x_25) ;  /* 0xffffff4400247947 */ /* 0x000fea000383ffff */
.L_x_59:
[----:B------:R-:W-:Y:S01]  /*d910*/  BSSY B1, `(.L_x_77) ;  /* 0x0000006000017945 */ /* 0x000fe20003800000 */
[----:B------:R-:W-:-:S07]  /*d920*/  IMAD.MOV.U32 R15, RZ, RZ, -0x1 ;  /* 0xffffffffff0f7424 */ /* 0x000fce00078e00ff */
[----:B------:R-:W-:Y:S05]  /*d930*/  WARPSYNC.COLLECTIVE R15, `(.L_x_78) ;  /* 0x000000000f0c7348 */ /* 0x000fea0003c00000 */
[----:B------:R-:W-:Y:S02]  /*d940*/  ELECT P6, UR62, PT ;  /* 0x00000000003e782f */ /* 0x000fe400038c0000 */
[----:B------:R-:W-:Y:S01]  /*d950*/  MOV R14, UR62 ;  /* 0x0000003e000e7c02 */ /* 0x000fe20008000f00 */
[----:B------:R-:W-:Y:S10]  /*d960*/  ENDCOLLECTIVE ;  /* 0x000000000000791b */ /* 0x000ff40003800000 */
.L_x_78:
[----:B------:R-:W-:Y:S05]  /*d970*/  BSYNC B1 ;  /* 0x0000000000017941 */ /* 0x000fea0003800000 */
.L_x_77:
[----:B------:R-:W-:Y:S05]  /*d980*/  BRA `(.L_x_79) ;  /* 0xfffffff0004c7947 */ /* 0x000fea000383ffff */
.L_x_62:
[----:B-1----:R1:W2:Y:S02]  /*d990*/  SYNCS.PHASECHK.TRANS64.TRYWAIT P0, [R15+URZ+0x18], R6 ;  /* 0x000018060f0075a7 */ /* 0x0022a4000800017f */
[----:B--2---:R-:W-:Y:S05]  /*d9a0*/  @!P0 NANOSLEEP.SYNCS 0x989680 ;  /* 0x009896800000895d */ /* 0x004fea0003900000 */
[----:B------:R-:W2:Y:S02]  /*d9b0*/  @!P0 SYNCS.PHASECHK.TRANS64 P0, [R15+URZ+0x18], R6 ;  /* 0x000018060f0085a7 */ /* 0x000ea4000800007f */
[----:B--2---:R-:W-:Y:S05]  /*d9c0*/  @!P0 BRA `(.L_x_62) ;  /* 0xfffffffc00f08947 */ /* 0x004fea000383ffff */
[----:B------:R-:W-:Y:S05]  /*d9d0*/  BRA `(.L_x_80) ;  /* 0xfffffff000847947 */ /* 0x000fea000383ffff */
.L_x_70:
[----:B------:R-:W-:Y:S01]  /*d9e0*/  BSSY B0, `(.L_x_81) ;  /* 0x0000006000007945 */ /* 0x000fe20003800000 */
[----:B------:R-:W-:-:S07]  /*d9f0*/  IMAD.MOV.U32 R15, RZ, RZ, -0x1 ;  /* 0xffffffffff0f7424 */ /* 0x000fce00078e00ff */
[----:B------:R-:W-:Y:S05]  /*da00*/  WARPSYNC.COLLECTIVE R15, `(.L_x_82) ;  /* 0x000000000f0c7348 */ /* 0x000fea0003c00000 */
[----:B------:R-:W-:Y:S02]  /*da10*/  ELECT P6, UR62, PT ;  /* 0x00000000003e782f */ /* 0x000fe400038c0000 */
[----:B------:R-:W-:Y:S01]  /*da20*/  MOV R14, UR62 ;  /* 0x0000003e000e7c02 */ /* 0x000fe20008000f00 */
[----:B------:R-:W-:Y:S10]  /*da30*/  ENDCOLLECTIVE ;  /* 0x000000000000791b */ /* 0x000ff40003800000 */
.L_x_82:
[----:B------:R-:W-:Y:S05]  /*da40*/  BSYNC B0 ;  /* 0x0000000000007941 */ /* 0x000fea0003800000 */
.L_x_81:
[----:B------:R-:W-:Y:S05]  /*da50*/  BRA `(.L_x_83) ;  /* 0xfffffff800f07947 */ /* 0x000fea000383ffff */
.L_x_74:
[----:B0-----:R0:W1:Y:S02]  /*da60*/  SYNCS.PHASECHK.TRANS64.TRYWAIT P0, [R7+URZ], R0 ;  /* 0x00000000070075a7 */ /* 0x001064000800017f */
[----:B-1----:R-:W-:Y:S05]  /*da70*/  @!P0 NANOSLEEP.SYNCS 0x989680 ;  /* 0x009896800000895d */ /* 0x002fea0003900000 */
[----:B------:R-:W1:Y:S02]  /*da80*/  @!P0 SYNCS.PHASECHK.TRANS64 P0, [R7+URZ], R0 ;  /* 0x00000000070085a7 */ /* 0x000e64000800007f */
[----:B-1----:R-:W-:Y:S05]  /*da90*/  @!P0 BRA `(.L_x_74) ;  /* 0xfffffffc00f08947 */ /* 0x002fea000383ffff */
[----:B------:R-:W-:Y:S05]  /*daa0*/  BRA `(.L_x_84) ;  /* 0xfffffffc00347947 */ /* 0x000fea000383ffff */
.L_x_75:
[----:B0-----:R0:W1:Y:S02]  /*dab0*/  SYNCS.PHASECHK.TRANS64.TRYWAIT P0, [R9+URZ], R4 ;  /* 0x00000004090075a7 */ /* 0x001064000800017f */
[----:B-1----:R-:W-:Y:S05]  /*dac0*/  @!P0 NANOSLEEP.SYNCS 0x989680 ;  /* 0x009896800000895d */ /* 0x002fea0003900000 */
[----:B------:R-:W1:Y:S02]  /*dad0*/  @!P0 SYNCS.PHASECHK.TRANS64 P0, [R9+URZ], R4 ;  /* 0x00000004090085a7 */ /* 0x000e64000800007f */
[----:B-1----:R-:W-:Y:S05]  /*dae0*/  @!P0 BRA `(.L_x_75) ;  /* 0xfffffffc00f08947 */ /* 0x002fea000383ffff */
[----:B------:R-:W-:Y:S05]  /*daf0*/  BRA `(.L_x_85) ;  /* 0xfffffffc003c7947 */ /* 0x000fea000383ffff */
.L_x_86:
[----:B------:R-:W-:-:S00]  /*db00*/  BRA `(.L_x_86) ;  /* 0xfffffffc00fc7947 */ /* 0x000fc0000383ffff */
[----:B------:R-:W-:-:S00]  /*db10*/  NOP ;  /* 0x0000000000007918 */ /* 0x000fc00000000000 */
        /* <DEDUP_REMOVED lines=14> */
.L_x_87:


//--------------------- .nv.global.init           --------------------------
	.section	.nv.global.init,"aw",@progbits
.nv.global.init:
	.type		$str$22,@object
	.size		$str$22,($str$23 - $str$22)
$str$22:
        /*0000*/ 	.byte	0x6b, 0x5f, 0x74, 0x69, 0x6c, 0x65, 0x5f, 0x63, 0x6f, 0x75, 0x6e, 0x74, 0x20, 0x3e, 0x3d, 0x20
        /*0010*/ 	.byte	0x31, 0x00
	.type		$str$23,@object
	.size		$str$23,(__unnamed_1 - $str$23)
$str$23:
        /*0012*/ 	.byte	0x2f, 0x74, 0x6d, 0x70, 0x2f, 0x63, 0x75, 0x74, 0x6c, 0x61, 0x73, 0x73, 0x5f, 0x73, 0x77, 0x65
        /*0022*/ 	.byte	0x65, 0x70, 0x5f, 0x73, 0x72, 0x63, 0x2f, 0x69, 0x6e, 0x63, 0x6c, 0x75, 0x64, 0x65, 0x2f, 0x63
        /*0032*/ 	.byte	0x75, 0x74, 0x6c, 0x61, 0x73, 0x73, 0x2f, 0x67, 0x65, 0x6d, 0x6d, 0x2f, 0x63, 0x6f, 0x6c, 0x6c
        /*0042*/ 	.byte	0x65, 0x63, 0x74, 0x69, 0x76, 0x65, 0x2f, 0x73, 0x6d, 0x39, 0x30, 0x5f, 0x6d, 0x6d, 0x61, 0x5f
        /*0052*/ 	.byte	0x74, 0x6d, 0x61, 0x5f, 0x67, 0x6d, 0x6d, 0x61, 0x5f, 0x73, 0x73, 0x5f, 0x77, 0x61, 0x72, 0x70
        /*0062*/ 	.byte	0x73, 0x70, 0x65, 0x63, 0x69, 0x61, 0x6c, 0x69, 0x7a, 0x65, 0x64, 0x2e, 0x68, 0x70, 0x70, 0x00
	.type		__unnamed_1,@object
	.size		__unnamed_1,(.L_0 - __unnamed_1)
__unnamed_1:
        /*0072*/ 	.byte	0x76, 0x6f, 0x69, 0x64, 0x20, 0x63, 0x75, 0x74, 0x6c, 0x61, 0x73, 0x73, 0x3a, 0x3a, 0x67, 0x65
        /* <DEDUP_REMOVED lines=173> */
.L_0:


//--------------------- .nv.shared._ZN7cutlass13device_kernelINS_4gemm6kernel13GemmUniversalIN4cute5tupleIJiiiiEEENS1_10collective13CollectiveMmaINS1_34MainloopSm90TmaGmmaWarpSpecializedILi3ENS5_IJNS4_1CILi2EEENSA_ILi1EEESC_EEENS1_35KernelTmaWarpSpecializedCooperativeEEENS5_IJNSA_ILi384EEENSA_ILi128EEESH_EEEaNS5_IJlSC_lEEEaSJ_NS4_8TiledMMAINS4_8MMA_AtomIJNS4_4SM904GMMA27MMA_64x128x32_S32S8S8_SS_TNEEEENS4_6LayoutISD_NS5_IJSC_NSA_ILi0EEESR_EEEEENS5_IJNS4_10UnderscoreESU_SU_EEEEENS4_13SM90_TMA_LOADENS4_14ComposedLayoutINS4_7SwizzleILi3ELi4ELi3EEENS4_18smem_ptr_flag_bitsILi8EEENSQ_INS5_IJNSA_ILi8EEESH_EEENS5_IJSH_SC_EEEEEEEvNS4_8identityENS4_23SM90_TMA_LOAD_MULTICASTES17_vS18_EENS_8epilogue10collective6detail29Sm90TmaWarpSpecializedAdapterINS1C_15DefaultEpilogueIaSJ_SJ_NS1B_6thread17LinearCombinationIaLi1EiiLNS1G_9ScaleType4KindE0ELNS_15FloatRoundStyleE2EaEENS1_15EpilogueDefaultEEEEEvvEEEEvNT_6ParamsE --------------------------
	.section	.nv.shared._ZN7cutlass13device_kernelINS_4gemm6kernel13GemmUniversalIN4cute5tupleIJiiiiEEENS1_10collective13CollectiveMmaINS1_34MainloopSm90TmaGmmaWarpSpecializedILi3ENS5_IJNS4_1CILi2EEENSA_ILi1EEESC_EEENS1_35KernelTmaWarpSpecializedCooperativeEEENS5_IJNSA_ILi384EEENSA_ILi128EEESH_EEEaNS5_IJlSC_lEEEaSJ_NS4_8TiledMMAINS4_8MMA_AtomIJNS4_4SM904GMMA27MMA_64x128x32_S32S8S8_SS_TNEEEENS4_6LayoutISD_NS5_IJSC_NSA_ILi0EEESR_EEEEENS5_IJNS4_10UnderscoreESU_SU_EEEEENS4_13SM90_TMA_LOADENS4_14ComposedLayoutINS4_7SwizzleILi3ELi4ELi3EEENS4_18smem_ptr_flag_bitsILi8EEENSQ_INS5_IJNSA_ILi8EEESH_EEENS5_IJSH_SC_EEEEEEEvNS4_8identityENS4_23SM90_TMA_LOAD_MULTICASTES17_vS18_EENS_8epilogue10collective6detail29Sm90TmaWarpSpecializedAdapterINS1C_15DefaultEpilogueIaSJ_SJ_NS1B_6thread17LinearCombinationIaLi1EiiLNS1G_9ScaleType4KindE0ELNS_15FloatRoundStyleE2EaEENS1_15EpilogueDefaultEEEEEvvEEEEvNT_6ParamsE,"aw",@nobits
	.sectionflags	@""
	.align	16
	.zero		1024


//--------------------- .nv.shared.reserved.0     --------------------------
	.section	.nv.shared.reserved.0,"aw",@nobits
	.weak		__nv_reservedSMEM_offset_0_alias
	.size		__nv_reservedSMEM_offset_0_alias, 0, 0
	.other		__nv_reservedSMEM_offset_0_alias,@"STO_CUDA_RESERVED_SHARED STV_DEFAULT"
__nv_reservedSMEM_offset_0_alias:
	.zero		0


//--------------------- .nv.global                --------------------------
	.section	.nv.global,"aw",@nobits
.nv.global:
	.type		_ZN39_INTERNAL_245e26ce_4_k_cu_20cf3443_30604cute1_E,@object
	.size		_ZN39_INTERNAL_245e26ce_4_k_cu_20cf3443_30604cute1_E,(_ZN39_INTERNAL_245e26ce_4_k_cu_20cf3443_30604cuda3std3__45__cpo6cbeginE - _ZN39_INTERNAL_245e26ce_4_k_cu_20cf3443_30604cute1_E)
_ZN39_INTERNAL_245e26ce_4_k_cu_20cf3443_30604cute1_E:
	.zero		1
	.type		_ZN39_INTERNAL_245e26ce_4_k_cu_20cf3443_30604cuda3std3__45__cpo6cbeginE,@object
	.size		_ZN39_INTERNAL_245e26ce_4_k_cu_20cf3443_30604cuda3std3__45__cpo6cbeginE,(_ZN39_INTERNAL_245e26ce_4_k_cu_20cf3443_30604cuda3std3__48in_placeE - _ZN39_INTERNAL_245e26ce_4_k_cu_20cf3443_30604cuda3std3__45__cpo6cbeginE)
_ZN39_INTERNAL_245e26ce_4_k_cu_20cf3443_30604cuda3std3__45__cpo6cbeginE:
	.zero		1
	.type		_ZN39_INTERNAL_245e26ce_4_k_cu_20cf3443_30604cuda3std3__48in_placeE,@object
	.size		_ZN39_INTERNAL_245e26ce_4_k_cu_20cf3443_30604cuda3std3__48in_placeE,(_ZN39_INTERNAL_245e26ce_4_k_cu_20cf3443_30604cuda3std6ranges3__45__cpo9iter_moveE - _ZN39_INTERNAL_245e26ce_4_k_cu_20cf3443_30604cuda3std3__48in_placeE)
_ZN39_INTERNAL_245e26ce_4_k_cu_20cf3443_30604cuda3std3__48in_placeE:
	.zero		1
	.type		_ZN39_INTERNAL_245e26ce_4_k_cu_20cf3443_30604cuda3std6ranges3__45__cpo9iter_moveE,@object
	.size		_ZN39_INTERNAL_245e26ce_4_k_cu_20cf3443_30604cuda3std6ranges3__45__cpo9iter_moveE,(_ZN39_INTERNAL_245e26ce_4_k_cu_20cf3443_30604cuda3std3__45__cpo5beginE - _ZN39_INTERNAL_245e26ce_4_k_cu_20cf3443_30604cuda3std6ranges3__45__cpo9iter_moveE)
_ZN39_INTERNAL_245e26ce_4_k_cu_20cf3443_30604cuda3std6ranges3__45__cpo9iter_moveE:
	.zero		1
	.type		_ZN39_INTERNAL_245e26ce_4_k_cu_20cf3443_30604cuda3std3__45__cpo5beginE,@object
	.size		_ZN39_INTERNAL_245e26ce_4_k_cu_20cf3443_30604cuda3std3__45__cpo5beginE,(_ZN39_INTERNAL_245e26ce_4_k_cu_20cf3443_30604cuda3std3__441_GLOBAL__N__245e26ce_4_k_cu_20cf3443_30606ignoreE - _ZN39_INTERNAL_245e26ce_4_k_cu_20cf3443_30604cuda3std3__45__cpo5beginE)
_ZN39_INTERNAL_245e26ce_4_k_cu_20cf3443_30604cuda3std3__45__cpo5beginE:
	.zero		1
	.type		_ZN39_INTERNAL_245e26ce_4_k_cu_20cf3443_30604cuda3std3__441_GLOBAL__N__245e26ce_4_k_cu_20cf3443_30606ignoreE,@object
	.size		_ZN39_INTERNAL_245e26ce_4_k_cu_20cf3443_30604cuda3std3__441_GLOBAL__N__245e26ce_4_k_cu_20cf3443_30606ignoreE,(_ZN39_INTERNAL_245e26ce_4_k_cu_20cf3443_30604cute7productE - _ZN39_INTERNAL_245e26ce_4_k_cu_20cf3443_30604cuda3std3__441_GLOBAL__N__245e26ce_4_k_cu_20cf3443_30606ignoreE)
_ZN39_INTERNAL_245e26ce_4_k_cu_20cf3443_30604cuda3std3__441_GLOBAL__N__245e26ce_4_k_cu_20cf3443_30606ignoreE:
	.zero		1
	.type		_ZN39_INTERNAL_245e26ce_4_k_cu_20cf3443_30604cute7productE,@object
	.size		_ZN39_INTERNAL_245e26ce_4_k_cu_20cf3443_30604cute7productE,(_ZN39_INTERNAL_245e26ce_4_k_cu_20cf3443_30604cuda3std3__45__cpo3endE - _ZN39_INTERNAL_245e26ce_4_k_cu_20cf3443_30604cute7productE)
_ZN39_INTERNAL_245e26ce_4_k_cu_20cf3443_30604cute7productE:
	.zero		1
	.type		_ZN39_INTERNAL_245e26ce_4_k_cu_20cf3443_30604cuda3std3__45__cpo3endE,@object
	.size		_ZN39_INTERNAL_245e26ce_4_k_cu_20cf3443_30604cuda3std3__45__cpo3endE,(_ZN39_INTERNAL_245e26ce_4_k_cu_20cf3443_30604cuda3std3__419piecewise_constructE - _ZN39_INTERNAL_245e26ce_4_k_cu_20cf3443_30604cuda3std3__45__cpo3endE)
_ZN39_INTERNAL_245e26ce_4_k_cu_20cf3443_30604cuda3std3__45__cpo3endE:
	.zero		1
	.type		_ZN39_INTERNAL_245e26ce_4_k_cu_20cf3443_30604cuda3std3__419piecewise_constructE,@object
	.size		_ZN39_INTERNAL_245e26ce_4_k_cu_20cf3443_30604cuda3std3__419piecewise_constructE,(_ZN39_INTERNAL_245e26ce_4_k_cu_20cf3443_30604cuda3std3__45__cpo4cendE - _ZN39_INTERNAL_245e26ce_4_k_cu_20cf3443_30604cuda3std3__419piecewise_constructE)
_ZN39_INTERNAL_245e26ce_4_k_cu_20cf3443_30604cuda3std3__419piecewise_constructE:
	.zero		1
	.type		_ZN39_INTERNAL_245e26ce_4_k_cu_20cf3443_30604cuda3std3__45__cpo4cendE,@object
	.size		_ZN39_INTERNAL_245e26ce_4_k_cu_20cf3443_30604cuda3std3__45__cpo4cendE,(_ZN39_INTERNAL_245e26ce_4_k_cu_20cf3443_30604cuda3std6ranges3__45__cpo4swapE - _ZN39_INTERNAL_245e26ce_4_k_cu_20cf3443_30604cuda3std3__45__cpo4cendE)
_ZN39_INTERNAL_245e26ce_4_k_cu_20cf3443_30604cuda3std3__45__cpo4cendE:
	.zero		1
	.type		_ZN39_INTERNAL_245e26ce_4_k_cu_20cf3443_30604cuda3std6ranges3__45__cpo4swapE,@object
	.size		_ZN39_INTERNAL_245e26ce_4_k_cu_20cf3443_30604cuda3std6ranges3__45__cpo4swapE,(.L_8 - _ZN39_INTERNAL_245e26ce_4_k_cu_20cf3443_30604cuda3std6ranges3__45__cpo4swapE)
_ZN39_INTERNAL_245e26ce_4_k_cu_20cf3443_30604cuda3std6ranges3__45__cpo4swapE:
	.zero		1
.L_8:


//--------------------- .nv.constant0._ZN7cutlass13device_kernelINS_4gemm6kernel13GemmUniversalIN4cute5tupleIJiiiiEEENS1_10collective13CollectiveMmaINS1_34MainloopSm90TmaGmmaWarpSpecializedILi3ENS5_IJNS4_1CILi2EEENSA_ILi1EEESC_EEENS1_35KernelTmaWarpSpecializedCooperativeEEENS5_IJNSA_ILi384EEENSA_ILi128EEESH_EEEaNS5_IJlSC_lEEEaSJ_NS4_8TiledMMAINS4_8MMA_AtomIJNS4_4SM904GMMA27MMA_64x128x32_S32S8S8_SS_TNEEEENS4_6LayoutISD_NS5_IJSC_NSA_ILi0EEESR_EEEEENS5_IJNS4_10UnderscoreESU_SU_EEEEENS4_13SM90_TMA_LOADENS4_14ComposedLayoutINS4_7SwizzleILi3ELi4ELi3EEENS4_18smem_ptr_flag_bitsILi8EEENSQ_INS5_IJNSA_ILi8EEESH_EEENS5_IJSH_SC_EEEEEEEvNS4_8identityENS4_23SM90_TMA_LOAD_MULTICASTES17_vS18_EENS_8epilogue10collective6detail29Sm90TmaWarpSpecializedAdapterINS1C_15DefaultEpilogueIaSJ_SJ_NS1B_6thread17LinearCombinationIaLi1EiiLNS1G_9ScaleType4KindE0ELNS_15FloatRoundStyleE2EaEENS1_15EpilogueDefaultEEEEEvvEEEEvNT_6ParamsE --------------------------
	.section	.nv.constant0._ZN7cutlass13device_kernelINS_4gemm6kernel13GemmUniversalIN4cute5tupleIJiiiiEEENS1_10collective13CollectiveMmaINS1_34MainloopSm90TmaGmmaWarpSpecializedILi3ENS5_IJNS4_1CILi2EEENSA_ILi1EEESC_EEENS1_35KernelTmaWarpSpecializedCooperativeEEENS5_IJNSA_ILi384EEENSA_ILi128EEESH_EEEaNS5_IJlSC_lEEEaSJ_NS4_8TiledMMAINS4_8MMA_AtomIJNS4_4SM904GMMA27MMA_64x128x32_S32S8S8_SS_TNEEEENS4_6LayoutISD_NS5_IJSC_NSA_ILi0EEESR_EEEEENS5_IJNS4_10UnderscoreESU_SU_EEEEENS4_13SM90_TMA_LOADENS4_14ComposedLayoutINS4_7SwizzleILi3ELi4ELi3EEENS4_18smem_ptr_flag_bitsILi8EEENSQ_INS5_IJNSA_ILi8EEESH_EEENS5_IJSH_SC_EEEEEEEvNS4_8identityENS4_23SM90_TMA_LOAD_MULTICASTES17_vS18_EENS_8epilogue10collective6detail29Sm90TmaWarpSpecializedAdapterINS1C_15DefaultEpilogueIaSJ_SJ_NS1B_6thread17LinearCombinationIaLi1EiiLNS1G_9ScaleType4KindE0ELNS_15FloatRoundStyleE2EaEENS1_15EpilogueDefaultEEEEEvvEEEEvNT_6ParamsE,"a",@progbits
	.sectionflags	@""
	.align	4
.nv.constant0._ZN7cutlass13device_kernelINS_4gemm6kernel13GemmUniversalIN4cute5tupleIJiiiiEEENS1_10collective13CollectiveMmaINS1_34MainloopSm90TmaGmmaWarpSpecializedILi3ENS5_IJNS4_1CILi2EEENSA_ILi1EEESC_EEENS1_35KernelTmaWarpSpecializedCooperativeEEENS5_IJNSA_ILi384EEENSA_ILi128EEESH_EEEaNS5_IJlSC_lEEEaSJ_NS4_8TiledMMAINS4_8MMA_AtomIJNS4_4SM904GMMA27MMA_64x128x32_S32S8S8_SS_TNEEEENS4_6LayoutISD_NS5_IJSC_NSA_ILi0EEESR_EEEEENS5_IJNS4_10UnderscoreESU_SU_EEEEENS4_13SM90_TMA_LOADENS4_14ComposedLayoutINS4_7SwizzleILi3ELi4ELi3EEENS4_18smem_ptr_flag_bitsILi8EEENSQ_INS5_IJNSA_ILi8EEESH_EEENS5_IJSH_SC_EEEEEEEvNS4_8identityENS4_23SM90_TMA_LOAD_MULTICASTES17_vS18_EENS_8epilogue10collective6detail29Sm90TmaWarpSpecializedAdapterINS1C_15DefaultEpilogueIaSJ_SJ_NS1B_6thread17LinearCombinationIaLi1EiiLNS1G_9ScaleType4KindE0ELNS_15FloatRoundStyleE2EaEENS1_15EpilogueDefaultEEEEEvvEEEEvNT_6ParamsE:
	.zero		1664


//--------------------- SYMBOLS --------------------------

	.type		.nv.reservedSmem.offset0,@object
	.size		.nv.reservedSmem.offset0,0x4
	.type		__assertfail,@function
